	.target	sm_90a

	.elftype	@"ET_EXEC"


//--------------------- .note.nv.tkinfo           --------------------------
	.section	.note.nv.tkinfo,"",@"SHT_NOTE"
	.sectionflags	@"SHF_NOTE_NV_TKINFO"
	.tkinfo
        /*0018*/ 	.word	0x00000002
        /*0030*/ 	.string	""
        /*0030*/ 	.string	"ptxas"
        /*0030*/ 	.string	"Cuda compilation tools, release 13.0, V13.0.88"
        /*0030*/ 	.string	"Build cuda_13.0.r13.0/compiler.36424714_0"
        /*0030*/ 	.string	"-arch sm_90a -m 64 "



//--------------------- .note.nv.cuinfo           --------------------------
	.section	.note.nv.cuinfo,"",@"SHT_NOTE"
	.sectionflags	@"SHF_NOTE_NV_CUINFO"
        /*0018*/ 	.short	0x0002
        /*001a*/ 	.short	0x005a
        /*001c*/ 	.short	0x0082
	.zero		2


//--------------------- .nv.info                  --------------------------
	.section	.nv.info,"",@"SHT_CUDA_INFO"
	.align	4


	//----- nvinfo : EIATTR_REGCOUNT
	.align		4
        /*0000*/ 	.byte	0x04, 0x2f
        /*0002*/ 	.short	(.L_12 - .L_11)
	.align		4
.L_11:
        /*0004*/ 	.word	index@(_ZN7cutlass13device_kernelINS_4gemm6kernel13GemmUniversalIN4cute5tupleIJiiiiEEENS1_10collective13CollectiveMmaINS1_37MainloopSm90TmaGmmaWarpSpecializedFP8ILi7ENS5_IJNS4_1CILi1EEESB_SB_EEENS1_32KernelTmaWarpSpecializedPingpongEEENS5_IJNSA_ILi64EEENSA_ILi256EEENSA_ILi32EEEEEENS_12float_e4m3_tENS5_IJlSB_lEEESJ_SK_NS4_8TiledMMAINS4_8MMA_AtomIJNS4_4SM904GMMA31MMA_64x256x32_F32E4M3E4M3_SS_TNILNSO_7ScaleInE1ELSQ_1EEEEEENS4_6LayoutISC_NS5_IJNSA_ILi0EEESU_SU_EEEEENS5_IJNS4_10UnderscoreESX_SX_EEEEENS4_13SM90_TMA_LOADENS4_14ComposedLayoutINS4_7SwizzleILi1ELi4ELi3EEENS4_18smem_ptr_flag_bitsILi8EEENST_INS5_IJNSA_ILi8EEESH_EEENS5_IJSH_SB_EEEEEEEvNS4_8identityES10_S1A_vS1B_EENS_8epilogue10collective6detail29Sm90TmaWarpSpecializedAdapterINS1E_15DefaultEpilogueISJ_SK_SK_NS1D_6thread17LinearCombinationISJ_Li1EffLNS1I_9ScaleType4KindE0ELNS_15FloatRoundStyleE2ESJ_EENS1_15EpilogueDefaultEEEEEvvEEEEvNT_6ParamsE)
        /*0008*/ 	.word	0x000000a8


	//----- nvinfo : EIATTR_FRAME_SIZE
	.align		4
.L_12:
        /*000c*/ 	.byte	0x04, 0x11
        /*000e*/ 	.short	(.L_14 - .L_13)
	.align		4
.L_13:
        /*0010*/ 	.word	index@(_ZN7cutlass13device_kernelINS_4gemm6kernel13GemmUniversalIN4cute5tupleIJiiiiEEENS1_10collective13CollectiveMmaINS1_37MainloopSm90TmaGmmaWarpSpecializedFP8ILi7ENS5_IJNS4_1CILi1EEESB_SB_EEENS1_32KernelTmaWarpSpecializedPingpongEEENS5_IJNSA_ILi64EEENSA_ILi256EEENSA_ILi32EEEEEENS_12float_e4m3_tENS5_IJlSB_lEEESJ_SK_NS4_8TiledMMAINS4_8MMA_AtomIJNS4_4SM904GMMA31MMA_64x256x32_F32E4M3E4M3_SS_TNILNSO_7ScaleInE1ELSQ_1EEEEEENS4_6LayoutISC_NS5_IJNSA_ILi0EEESU_SU_EEEEENS5_IJNS4_10UnderscoreESX_SX_EEEEENS4_13SM90_TMA_LOADENS4_14ComposedLayoutINS4_7SwizzleILi1ELi4ELi3EEENS4_18smem_ptr_flag_bitsILi8EEENST_INS5_IJNSA_ILi8EEESH_EEENS5_IJSH_SB_EEEEEEEvNS4_8identityES10_S1A_vS1B_EENS_8epilogue10collective6detail29Sm90TmaWarpSpecializedAdapterINS1E_15DefaultEpilogueISJ_SK_SK_NS1D_6thread17LinearCombinationISJ_Li1EffLNS1I_9ScaleType4KindE0ELNS_15FloatRoundStyleE2ESJ_EENS1_15EpilogueDefaultEEEEEvvEEEEvNT_6ParamsE)
        /*0014*/ 	.word	0x00000110


	//----- nvinfo : EIATTR_MIN_STACK_SIZE
	.align		4
.L_14:
        /*0018*/ 	.byte	0x04, 0x12
        /*001a*/ 	.short	(.L_16 - .L_15)
	.align		4
.L_15:
        /*001c*/ 	.word	index@(_ZN7cutlass13device_kernelINS_4gemm6kernel13GemmUniversalIN4cute5tupleIJiiiiEEENS1_10collective13CollectiveMmaINS1_37MainloopSm90TmaGmmaWarpSpecializedFP8ILi7ENS5_IJNS4_1CILi1EEESB_SB_EEENS1_32KernelTmaWarpSpecializedPingpongEEENS5_IJNSA_ILi64EEENSA_ILi256EEENSA_ILi32EEEEEENS_12float_e4m3_tENS5_IJlSB_lEEESJ_SK_NS4_8TiledMMAINS4_8MMA_AtomIJNS4_4SM904GMMA31MMA_64x256x32_F32E4M3E4M3_SS_TNILNSO_7ScaleInE1ELSQ_1EEEEEENS4_6LayoutISC_NS5_IJNSA_ILi0EEESU_SU_EEEEENS5_IJNS4_10UnderscoreESX_SX_EEEEENS4_13SM90_TMA_LOADENS4_14ComposedLayoutINS4_7SwizzleILi1ELi4ELi3EEENS4_18smem_ptr_flag_bitsILi8EEENST_INS5_IJNSA_ILi8EEESH_EEENS5_IJSH_SB_EEEEEEEvNS4_8identityES10_S1A_vS1B_EENS_8epilogue10collective6detail29Sm90TmaWarpSpecializedAdapterINS1E_15DefaultEpilogueISJ_SK_SK_NS1D_6thread17LinearCombinationISJ_Li1EffLNS1I_9ScaleType4KindE0ELNS_15FloatRoundStyleE2ESJ_EENS1_15EpilogueDefaultEEEEEvvEEEEvNT_6ParamsE)
        /*0020*/ 	.word	0x00000110
.L_16:


//--------------------- .nv.compat                --------------------------
	.section	.nv.compat,"",@"SHT_CUDA_COMPAT_INFO"
	.align	4
        /*0000*/ 	.byte	0x02, 0x09, 0x01, 0x00, 0x02, 0x02, 0x04, 0x00, 0x02, 0x05, 0x05, 0x00, 0x03, 0x07, 0x01, 0x01
        /*0010*/ 	.byte	0x02, 0x03, 0x01, 0x00, 0x02, 0x06, 0x01, 0x00, 0x04, 0x0b, 0x08, 0x00, 0x00, 0x00, 0x00, 0x00
        /*0020*/ 	.byte	0x00, 0x00, 0x00, 0x00


//--------------------- .nv.info._ZN7cutlass13device_kernelINS_4gemm6kernel13GemmUniversalIN4cute5tupleIJiiiiEEENS1_10collective13CollectiveMmaINS1_37MainloopSm90TmaGmmaWarpSpecializedFP8ILi7ENS5_IJNS4_1CILi1EEESB_SB_EEENS1_32KernelTmaWarpSpecializedPingpongEEENS5_IJNSA_ILi64EEENSA_ILi256EEENSA_ILi32EEEEEENS_12float_e4m3_tENS5_IJlSB_lEEESJ_SK_NS4_8TiledMMAINS4_8MMA_AtomIJNS4_4SM904GMMA31MMA_64x256x32_F32E4M3E4M3_SS_TNILNSO_7ScaleInE1ELSQ_1EEEEEENS4_6LayoutISC_NS5_IJNSA_ILi0EEESU_SU_EEEEENS5_IJNS4_10UnderscoreESX_SX_EEEEENS4_13SM90_TMA_LOADENS4_14ComposedLayoutINS4_7SwizzleILi1ELi4ELi3EEENS4_18smem_ptr_flag_bitsILi8EEENST_INS5_IJNSA_ILi8EEESH_EEENS5_IJSH_SB_EEEEEEEvNS4_8identityES10_S1A_vS1B_EENS_8epilogue10collective6detail29Sm90TmaWarpSpecializedAdapterINS1E_15DefaultEpilogueISJ_SK_SK_NS1D_6thread17LinearCombinationISJ_Li1EffLNS1I_9ScaleType4KindE0ELNS_15FloatRoundStyleE2ESJ_EENS1_15EpilogueDefaultEEEEEvvEEEEvNT_6ParamsE --------------------------
	.section	.nv.info._ZN7cutlass13device_kernelINS_4gemm6kernel13GemmUniversalIN4cute5tupleIJiiiiEEENS1_10collective13CollectiveMmaINS1_37MainloopSm90TmaGmmaWarpSpecializedFP8ILi7ENS5_IJNS4_1CILi1EEESB_SB_EEENS1_32KernelTmaWarpSpecializedPingpongEEENS5_IJNSA_ILi64EEENSA_ILi256EEENSA_ILi32EEEEEENS_12float_e4m3_tENS5_IJlSB_lEEESJ_SK_NS4_8TiledMMAINS4_8MMA_AtomIJNS4_4SM904GMMA31MMA_64x256x32_F32E4M3E4M3_SS_TNILNSO_7ScaleInE1ELSQ_1EEEEEENS4_6LayoutISC_NS5_IJNSA_ILi0EEESU_SU_EEEEENS5_IJNS4_10UnderscoreESX_SX_EEEEENS4_13SM90_TMA_LOADENS4_14ComposedLayoutINS4_7SwizzleILi1ELi4ELi3EEENS4_18smem_ptr_flag_bitsILi8EEENST_INS5_IJNSA_ILi8EEESH_EEENS5_IJSH_SB_EEEEEEEvNS4_8identityES10_S1A_vS1B_EENS_8epilogue10collective6detail29Sm90TmaWarpSpecializedAdapterINS1E_15DefaultEpilogueISJ_SK_SK_NS1D_6thread17LinearCombinationISJ_Li1EffLNS1I_9ScaleType4KindE0ELNS_15FloatRoundStyleE2ESJ_EENS1_15EpilogueDefaultEEEEEvvEEEEvNT_6ParamsE,"",@"SHT_CUDA_INFO"
	.sectionflags	@""
	.align	4


	//----- nvinfo : EIATTR_CUDA_API_VERSION
	.align		4
        /*0000*/ 	.byte	0x04, 0x37
        /*0002*/ 	.short	(.L_18 - .L_17)
.L_17:
        /*0004*/ 	.word	0x00000082


	//----- nvinfo : EIATTR_KPARAM_INFO
	.align		4
.L_18:
        /*0008*/ 	.byte	0x04, 0x17
        /*000a*/ 	.short	(.L_20 - .L_19)
.L_19:
        /*000c*/ 	.word	0x00000000
        /*0010*/ 	.short	0x0000
        /*0012*/ 	.short	0x0070
        /*0014*/ 	.byte	0x00, 0xf0, 0x01, 0x10


	//----- nvinfo : EIATTR_SPARSE_MMA_MASK
	.align		4
.L_20:
        /*0018*/ 	.byte	0x03, 0x50
        /*001a*/ 	.short	0x0000


	//----- nvinfo : EIATTR_MAXREG_COUNT
	.align		4
        /*001c*/ 	.byte	0x03, 0x1b
        /*001e*/ 	.short	0x00a8


	//----- nvinfo : EIATTR_NUM_BARRIERS
	.align		4
        /*0020*/ 	.byte	0x02, 0x4c
        /*0022*/ 	.byte	0x01
	.zero		1


	//----- nvinfo : EIATTR_ANNOTATIONS
	.align		4
        /*0024*/ 	.byte	0x04, 0x55
        /*0026*/ 	.short	(.L_22 - .L_21)


	//   ....[0]....
.L_21:
        /*0028*/ 	.word	0x00000001
        /*002c*/ 	.byte	0xb0, 0x0b, 0x00, 0x00, 0x01, 0x00, 0x00, 0x00, 0xe0, 0x0b, 0x00, 0x00, 0x01, 0x00, 0x00, 0x00
        /* <DEDUP_REMOVED lines=206> */
        /*0d1c*/ 	.byte	0x20, 0x01, 0x01, 0x00


	//----- nvinfo : EIATTR_MERCURY_ISA_VERSION
	.align		4
.L_22:
        /*0d20*/ 	.byte	0x03, 0x5f
        /*0d22*/ 	.short	0x0101


	//----- nvinfo : EIATTR_INT_WARP_WIDE_INSTR_OFFSETS
	.align		4
        /*0d24*/ 	.byte	0x04, 0x31
        /*0d26*/ 	.short	(.L_24 - .L_23)


	//   ....[0]....
.L_23:
        /*0d28*/ 	.word	0x00000510


	//   ....[1]....
        /*0d2c*/ 	.word	0x00000520


	//   ....[2]....
        /*0d30*/ 	.word	0x00000590


	//   ....[3]....
        /*0d34*/ 	.word	0x000005a0


	//   ....[4]....
        /*0d38*/ 	.word	0x000005b0


	//   ....[5]....
        /*0d3c*/ 	.word	0x000005d0


	//   ....[6]....
        /*0d40*/ 	.word	0x00000630


	//   ....[7]....
        /*0d44*/ 	.word	0x00000650


	//----- nvinfo : EIATTR_COOP_GROUP_MASK_REGIDS
	.align		4
.L_24:
        /*0d48*/ 	.byte	0x04, 0x29
        /*0d4a*/ 	.short	(.L_26 - .L_25)


	//   ....[0]....
.L_25:
        /*0d4c*/ 	.word	0xffffffff


	//   ....[1]....
        /*0d50*/ 	.word	0xffffffff


	//   ....[2]....
        /*0d54*/ 	.word	0xffffffff


	//   ....[3]....
        /*0d58*/ 	.word	0xffffffff


	//   ....[4]....
        /*0d5c*/ 	.word	0xffffffff


	//   ....[5]....
        /*0d60*/ 	.word	0xffffffff


	//----- nvinfo : EIATTR_COOP_GROUP_INSTR_OFFSETS
	.align		4
.L_26:
        /*0d64*/ 	.byte	0x04, 0x28
        /*0d66*/ 	.short	(.L_28 - .L_27)


	//   ....[0]....
.L_27:
        /*0d68*/ 	.word	0x00000060


	//   ....[1]....
        /*0d6c*/ 	.word	0x00000090


	//   ....[2]....
        /*0d70*/ 	.word	0x00000190


	//   ....[3]....
        /*0d74*/ 	.word	0x00000400


	//   ....[4]....
        /*0d78*/ 	.word	0x00000440


	//   ....[5]....
        /*0d7c*/ 	.word	0x00000480


	//----- nvinfo : EIATTR_REG_RECONFIG
	.align		4
.L_28:
        /*0d80*/ 	.byte	0x01, 0x54
	.zero		2


	//----- nvinfo : EIATTR_MBARRIER_INSTR_OFFSETS
	.align		4
        /*0d84*/ 	.byte	0x04, 0x39
        /*0d86*/ 	.short	(.L_30 - .L_29)


	//   ....[0]....
.L_29:
        /*0d88*/ 	.word	0x00000310
        /*0d8c*/ 	.word	0x000000ff
        /*0d90*/ 	.word	0x00000000
        /*0d94*/ 	.short	0x0100
        /*0d96*/ 	.byte	0x07
	.zero		1


	//   ....[1]....
        /*0d98*/ 	.word	0x00000320
        /*0d9c*/ 	.word	0x000000ff
        /*0da0*/ 	.word	0x00000038
        /*0da4*/ 	.short	0x0100
        /*0da6*/ 	.byte	0x07
	.zero		1


	//   ....[2]....
        /*0da8*/ 	.word	0x00000330
        /*0dac*/ 	.word	0x000000ff
        /*0db0*/ 	.word	0x00000008
        /*0db4*/ 	.short	0x0100
        /*0db6*/ 	.byte	0x07
	.zero		1


	//   ....[3]....
        /*0db8*/ 	.word	0x00000340
        /*0dbc*/ 	.word	0x000000ff
        /*0dc0*/ 	.word	0x00000040
        /*0dc4*/ 	.short	0x0100
        /*0dc6*/ 	.byte	0x07
	.zero		1


	//   ....[4]....
        /*0dc8*/ 	.word	0x00000350
        /*0dcc*/ 	.word	0x000000ff
        /*0dd0*/ 	.word	0x00000010
        /*0dd4*/ 	.short	0x0100
        /*0dd6*/ 	.byte	0x07
	.zero		1


	//   ....[5]....
        /*0dd8*/ 	.word	0x00000360
        /*0ddc*/ 	.word	0x000000ff
        /*0de0*/ 	.word	0x00000048
        /*0de4*/ 	.short	0x0100
        /*0de6*/ 	.byte	0x07
	.zero		1


	//   ....[6]....
        /*0de8*/ 	.word	0x00000370
        /*0dec*/ 	.word	0x000000ff
        /*0df0*/ 	.word	0x00000018
        /*0df4*/ 	.short	0x0100
        /*0df6*/ 	.byte	0x07
	.zero		1


	//   ....[7]....
        /*0df8*/ 	.word	0x00000380
        /*0dfc*/ 	.word	0x000000ff
        /*0e00*/ 	.word	0x00000050
        /*0e04*/ 	.short	0x0100
        /*0e06*/ 	.byte	0x07
	.zero		1


	//   ....[8]....
        /*0e08*/ 	.word	0x00000390
        /*0e0c*/ 	.word	0x000000ff
        /*0e10*/ 	.word	0x00000020
        /*0e14*/ 	.short	0x0100
        /*0e16*/ 	.byte	0x07
	.zero		1


	//   ....[9]....
        /*0e18*/ 	.word	0x000003a0
        /*0e1c*/ 	.word	0x000000ff
        /*0e20*/ 	.word	0x00000058
        /*0e24*/ 	.short	0x0100
        /*0e26*/ 	.byte	0x07
	.zero		1


	//   ....[10]....
        /*0e28*/ 	.word	0x000003b0
        /*0e2c*/ 	.word	0x000000ff
        /*0e30*/ 	.word	0x00000028
        /*0e34*/ 	.short	0x0100
        /*0e36*/ 	.byte	0x07
	.zero		1


	//   ....[11]....
        /*0e38*/ 	.word	0x000003c0
        /*0e3c*/ 	.word	0x000000ff
        /*0e40*/ 	.word	0x00000060
        /*0e44*/ 	.short	0x0100
        /*0e46*/ 	.byte	0x07
	.zero		1


	//   ....[12]....
        /*0e48*/ 	.word	0x000003d0
        /*0e4c*/ 	.word	0x000000ff
        /*0e50*/ 	.word	0x00000030
        /*0e54*/ 	.short	0x0100
        /*0e56*/ 	.byte	0x07
	.zero		1


	//   ....[13]....
        /*0e58*/ 	.word	0x000003e0
        /*0e5c*/ 	.word	0x000000ff
        /*0e60*/ 	.word	0x00000068
        /*0e64*/ 	.short	0x0100
        /*0e66*/ 	.byte	0x07
	.zero		1


	//   ....[14]....
        /*0e68*/ 	.word	0x00000670
        /*0e6c*/ 	.word	0x000000ff
        /*0e70*/ 	.word	0x000000a0
        /*0e74*/ 	.short	0x0100
        /*0e76*/ 	.byte	0x07
	.zero		1


	//   ....[15]....
        /*0e78*/ 	.word	0x00000680
        /*0e7c*/ 	.word	0x000000ff
        /*0e80*/ 	.word	0x000000a8
        /*0e84*/ 	.short	0x0100
        /*0e86*/ 	.byte	0x07
	.zero		1


	//   ....[16]....
        /*0e88*/ 	.word	0x000006c0
        /*0e8c*/ 	.word	0x000000ff
        /*0e90*/ 	.word	0x00000080
        /*0e94*/ 	.short	0x0100
        /*0e96*/ 	.byte	0x0a
	.zero		1


	//   ....[17]....
        /*0e98*/ 	.word	0x000006e0
        /*0e9c*/ 	.word	0x000000ff
        /*0ea0*/ 	.word	0x00000088
        /*0ea4*/ 	.short	0x0100
        /*0ea6*/ 	.byte	0x0a
	.zero		1


	//   ....[18]....
        /*0ea8*/ 	.word	0x000006f0
        /*0eac*/ 	.word	0x000000ff
        /*0eb0*/ 	.word	0x00000090
        /*0eb4*/ 	.short	0x0100
        /*0eb6*/ 	.byte	0x0a
	.zero		1


	//   ....[19]....
        /*0eb8*/ 	.word	0x00000700
        /*0ebc*/ 	.word	0x000000ff
        /*0ec0*/ 	.word	0x00000098
        /*0ec4*/ 	.short	0x0100
        /*0ec6*/ 	.byte	0x0a
	.zero		1


	//   ....[20]....
        /*0ec8*/ 	.word	0x00001600
        /*0ecc*/ 	.word	0x000000ff
        /*0ed0*/ 	.word	0xfffffff8
        /*0ed4*/ 	.short	0x010a
        /*0ed6*/ 	.byte	0x11
	.zero		1


	//   ....[21]....
        /*0ed8*/ 	.word	0x00001fe0
        /*0edc*/ 	.word	0x000000ff
        /*0ee0*/ 	.word	0x00000000
        /*0ee4*/ 	.short	0x010a
        /*0ee6*/ 	.byte	0x06
	.zero		1


	//   ....[22]....
        /*0ee8*/ 	.word	0x00002020
        /*0eec*/ 	.word	0x000000ff
        /*0ef0*/ 	.word	0x00000000
        /*0ef4*/ 	.short	0x010a
        /*0ef6*/ 	.byte	0x06
	.zero		1


	//   ....[23]....
        /*0ef8*/ 	.word	0x000031b0
        /*0efc*/ 	.word	0x000000ff
        /*0f00*/ 	.word	0x00000000
        /*0f04*/ 	.short	0x010a
        /*0f06*/ 	.byte	0x09
	.zero		1


	//   ....[24]....
        /*0f08*/ 	.word	0x000031f0
        /*0f0c*/ 	.word	0x000000ff
        /*0f10*/ 	.word	0x00000000
        /*0f14*/ 	.short	0x010a
        /*0f16*/ 	.byte	0x09
	.zero		1


	//   ....[25]....
        /*0f18*/ 	.word	0x000041f0
        /*0f1c*/ 	.word	0x000000ff
        /*0f20*/ 	.word	0x00000000
        /*0f24*/ 	.short	0x0101
        /*0f26*/ 	.byte	0x08
	.zero		1


	//   ....[26]....
        /*0f28*/ 	.word	0x000052a0
        /*0f2c*/ 	.word	0x000000e3
        /*0f30*/ 	.word	0x00000000
        /*0f34*/ 	.short	0x0101
        /*0f36*/ 	.byte	0x1d
	.zero		1


	//   ....[27]....
        /*0f38*/ 	.word	0x000053e0
        /*0f3c*/ 	.word	0x000000ff
        /*0f40*/ 	.word	0x00000000
        /*0f44*/ 	.short	0x0101
        /*0f46*/ 	.byte	0x06
	.zero		1


	//   ....[28]....
        /*0f48*/ 	.word	0x00005490
        /*0f4c*/ 	.word	0x000000ff
        /*0f50*/ 	.word	0x00000008
        /*0f54*/ 	.short	0x010a
        /*0f56*/ 	.byte	0x11
	.zero		1


	//   ....[29]....
        /*0f58*/ 	.word	0x0000e6a0
        /*0f5c*/ 	.word	0x00000003
        /*0f60*/ 	.word	0x00000000
        /*0f64*/ 	.short	0x0101
        /*0f66*/ 	.byte	0x1d
	.zero		1


	//   ....[30]....
        /*0f68*/ 	.word	0x0000f0a0
        /*0f6c*/ 	.word	0x0000000b
        /*0f70*/ 	.word	0x00000038
        /*0f74*/ 	.short	0x010a
        /*0f76*/ 	.byte	0x3f
	.zero		1


	//   ....[31]....
        /*0f78*/ 	.word	0x0000f4b0
        /*0f7c*/ 	.word	0x00000004
        /*0f80*/ 	.word	0x000000a8
        /*0f84*/ 	.short	0x0101
        /*0f86*/ 	.byte	0x3f
	.zero		1


	//   ....[32]....
        /*0f88*/ 	.word	0x0000fc60
        /*0f8c*/ 	.word	0x00000007
        /*0f90*/ 	.word	0x00000000
        /*0f94*/ 	.short	0x010a
        /*0f96*/ 	.byte	0x3f
	.zero		1


	//   ....[33]....
        /*0f98*/ 	.word	0x0000fce0
        /*0f9c*/ 	.word	0x00000009
        /*0fa0*/ 	.word	0x00000000
        /*0fa4*/ 	.short	0x010a
        /*0fa6*/ 	.byte	0x3f
	.zero		1


	//   ....[34]....
        /*0fa8*/ 	.word	0x0000fd70
        /*0fac*/ 	.word	0x00000006
        /*0fb0*/ 	.word	0x00000000
        /*0fb4*/ 	.short	0x010a
        /*0fb6*/ 	.byte	0x3f
	.zero		1


	//   ....[35]....
        /*0fb8*/ 	.word	0x0000fe00
        /*0fbc*/ 	.word	0x00000009
        /*0fc0*/ 	.word	0x00000000
        /*0fc4*/ 	.short	0x010a
        /*0fc6*/ 	.byte	0x3f
	.zero		1


	//   ....[36]....
        /*0fc8*/ 	.word	0x0000fe90
        /*0fcc*/ 	.word	0x00000006
        /*0fd0*/ 	.word	0x00000000
        /*0fd4*/ 	.short	0x010a
        /*0fd6*/ 	.byte	0x3f
	.zero		1


	//   ....[37]....
        /*0fd8*/ 	.word	0x0000ff20
        /*0fdc*/ 	.word	0x00000009
        /*0fe0*/ 	.word	0x00000000
        /*0fe4*/ 	.short	0x010a
        /*0fe6*/ 	.byte	0x3f
	.zero		1


	//   ....[38]....
        /*0fe8*/ 	.word	0x0000ffb0
        /*0fec*/ 	.word	0x00000003
        /*0ff0*/ 	.word	0x00000000
        /*0ff4*/ 	.short	0x010a
        /*0ff6*/ 	.byte	0x3f
	.zero		1


	//   ....[39]....
        /*0ff8*/ 	.word	0x00010020
        /*0ffc*/ 	.word	0x00000003
        /*1000*/ 	.word	0xfffffff8
        /*1004*/ 	.short	0x010a
        /*1006*/ 	.byte	0x3f
	.zero		1


	//   ....[40]....
        /*1008*/ 	.word	0x00010080
        /*100c*/ 	.word	0x00000003
        /*1010*/ 	.word	0x00000000
        /*1014*/ 	.short	0x010a
        /*1016*/ 	.byte	0x3f
	.zero		1


	//   ....[41]....
        /*1018*/ 	.word	0x000100f0
        /*101c*/ 	.word	0x00000000
        /*1020*/ 	.word	0x00000000
        /*1024*/ 	.short	0x010a
        /*1026*/ 	.byte	0x3f
	.zero		1


	//   ....[42]....
        /*1028*/ 	.word	0x00010160
        /*102c*/ 	.word	0x00000019
        /*1030*/ 	.word	0x00000008
        /*1034*/ 	.short	0x010a
        /*1036*/ 	.byte	0x3f
	.zero		1


	//   ....[43]....
        /*1038*/ 	.word	0x00010230
        /*103c*/ 	.word	0x0000000b
        /*1040*/ 	.word	0x00000038
        /*1044*/ 	.short	0x010a
        /*1046*/ 	.byte	0x3f
	.zero		1


	//   ....[44]....
        /*1048*/ 	.word	0x00010310
        /*104c*/ 	.word	0x00000007
        /*1050*/ 	.word	0x00000000
        /*1054*/ 	.short	0x010a
        /*1056*/ 	.byte	0x3f
	.zero		1


	//   ....[45]....
        /*1058*/ 	.word	0x00010360
        /*105c*/ 	.word	0x00000009
        /*1060*/ 	.word	0x00000000
        /*1064*/ 	.short	0x010a
        /*1066*/ 	.byte	0x3f
	.zero		1


	//   ....[46]....
        /*1068*/ 	.word	0x000103b0
        /*106c*/ 	.word	0x00000006
        /*1070*/ 	.word	0x00000000
        /*1074*/ 	.short	0x010a
        /*1076*/ 	.byte	0x3f
	.zero		1


	//   ....[47]....
        /*1078*/ 	.word	0x00010400
        /*107c*/ 	.word	0x00000009
        /*1080*/ 	.word	0x00000000
        /*1084*/ 	.short	0x010a
        /*1086*/ 	.byte	0x3f
	.zero		1


	//   ....[48]....
        /*1088*/ 	.word	0x00010450
        /*108c*/ 	.word	0x00000006
        /*1090*/ 	.word	0x00000000
        /*1094*/ 	.short	0x010a
        /*1096*/ 	.byte	0x3f
	.zero		1


	//   ....[49]....
        /*1098*/ 	.word	0x000104a0
        /*109c*/ 	.word	0x00000009
        /*10a0*/ 	.word	0x00000000
        /*10a4*/ 	.short	0x010a
        /*10a6*/ 	.byte	0x3f
	.zero		1


	//----- nvinfo : EIATTR_NUM_MBARRIERS
	.align		4
.L_30:
        /*10a8*/ 	.byte	0x03, 0x38
        /*10aa*/ 	.short	0x0014


	//----- nvinfo : EIATTR_EXIT_INSTR_OFFSETS
	.align		4
        /*10ac*/ 	.byte	0x04, 0x1c
        /*10ae*/ 	.short	(.L_32 - .L_31)


	//   ....[0]....
.L_31:
        /*10b0*/ 	.word	0x00001330


	//   ....[1]....
        /*10b4*/ 	.word	0x00001390


	//   ....[2]....
        /*10b8*/ 	.word	0x0000edb0


	//   ....[3]....
        /*10bc*/ 	.word	0x0000ede0


	//   ....[4]....
        /*10c0*/ 	.word	0x00010000


	//----- nvinfo : EIATTR_MAX_THREADS
	.align		4
.L_32:
        /*10c4*/ 	.byte	0x04, 0x05
        /*10c6*/ 	.short	(.L_34 - .L_33)
.L_33:
        /*10c8*/ 	.word	0x00000180
        /*10cc*/ 	.word	0x00000001
        /*10d0*/ 	.word	0x00000001


	//----- nvinfo : EIATTR_CRS_STACK_SIZE
	.align		4
.L_34:
        /*10d4*/ 	.byte	0x04, 0x1e
        /*10d6*/ 	.short	(.L_36 - .L_35)
.L_35:
        /*10d8*/ 	.word	0x00000000


	//----- nvinfo : EIATTR_CBANK_PARAM_SIZE
	.align		4
.L_36:
        /*10dc*/ 	.byte	0x03, 0x19
        /*10de*/ 	.short	0x0470


	//----- nvinfo : EIATTR_PARAM_CBANK
	.align		4
        /*10e0*/ 	.byte	0x04, 0x0a
        /*10e2*/ 	.short	(.L_38 - .L_37)
	.align		4
.L_37:
        /*10e4*/ 	.word	index@(.nv.constant0._ZN7cutlass13device_kernelINS_4gemm6kernel13GemmUniversalIN4cute5tupleIJiiiiEEENS1_10collective13CollectiveMmaINS1_37MainloopSm90TmaGmmaWarpSpecializedFP8ILi7ENS5_IJNS4_1CILi1EEESB_SB_EEENS1_32KernelTmaWarpSpecializedPingpongEEENS5_IJNSA_ILi64EEENSA_ILi256EEENSA_ILi32EEEEEENS_12float_e4m3_tENS5_IJlSB_lEEESJ_SK_NS4_8TiledMMAINS4_8MMA_AtomIJNS4_4SM904GMMA31MMA_64x256x32_F32E4M3E4M3_SS_TNILNSO_7ScaleInE1ELSQ_1EEEEEENS4_6LayoutISC_NS5_IJNSA_ILi0EEESU_SU_EEEEENS5_IJNS4_10UnderscoreESX_SX_EEEEENS4_13SM90_TMA_LOADENS4_14ComposedLayoutINS4_7SwizzleILi1ELi4ELi3EEENS4_18smem_ptr_flag_bitsILi8EEENST_INS5_IJNSA_ILi8EEESH_EEENS5_IJSH_SB_EEEEEEEvNS4_8identityES10_S1A_vS1B_EENS_8epilogue10collective6detail29Sm90TmaWarpSpecializedAdapterINS1E_15DefaultEpilogueISJ_SK_SK_NS1D_6thread17LinearCombinationISJ_Li1EffLNS1I_9ScaleType4KindE0ELNS_15FloatRoundStyleE2ESJ_EENS1_15EpilogueDefaultEEEEEvvEEEEvNT_6ParamsE)
        /*10e8*/ 	.short	0x0210
        /*10ea*/ 	.short	0x0470


	//----- nvinfo : EIATTR_SW_WAR
	.align		4
.L_38:
        /*10ec*/ 	.byte	0x04, 0x36
        /*10ee*/ 	.short	(.L_40 - .L_39)
.L_39:
        /*10f0*/ 	.word	0x00000008
.L_40:


//--------------------- .nv.callgraph             --------------------------
	.section	.nv.callgraph,"",@"SHT_CUDA_CALLGRAPH"
	.align	4
	.sectionentsize	8
	.align		4
        /*0000*/ 	.word	0x00000000
	.align		4
        /*0004*/ 	.word	0xffffffff
	.align		4
        /*0008*/ 	.word	0x00000000
	.align		4
        /*000c*/ 	.word	0xfffffffe
	.align		4
        /*0010*/ 	.word	0x00000000
	.align		4
        /*0014*/ 	.word	0xfffffffd
	.align		4
        /*0018*/ 	.word	0x00000000
	.align		4
        /*001c*/ 	.word	0xfffffffc


//--------------------- .nv.constant4             --------------------------
	.section	.nv.constant4,"a",@progbits
	.align	8
	.align		8
.nv.constant4:
        /*0000*/ 	.dword	_ZN40_INTERNAL_015366cb_4_k_cu_1c97e335_163554cuda3std3__45__cpo5beginE
	.align		8
        /*0008*/ 	.dword	_ZN40_INTERNAL_015366cb_4_k_cu_1c97e335_163554cuda3std3__45__cpo3endE
	.align		8
        /*0010*/ 	.dword	_ZN40_INTERNAL_015366cb_4_k_cu_1c97e335_163554cuda3std3__45__cpo6cbeginE
	.align		8
        /*0018*/ 	.dword	_ZN40_INTERNAL_015366cb_4_k_cu_1c97e335_163554cuda3std3__45__cpo4cendE
	.align		8
        /*0020*/ 	.dword	_ZN40_INTERNAL_015366cb_4_k_cu_1c97e335_163554cuda3std3__442_GLOBAL__N__015366cb_4_k_cu_1c97e335_163556ignoreE
	.align		8
        /*0028*/ 	.dword	_ZN40_INTERNAL_015366cb_4_k_cu_1c97e335_163554cuda3std3__419piecewise_constructE
	.align		8
        /*0030*/ 	.dword	_ZN40_INTERNAL_015366cb_4_k_cu_1c97e335_163554cuda3std3__48in_placeE
	.align		8
        /*0038*/ 	.dword	_ZN40_INTERNAL_015366cb_4_k_cu_1c97e335_163554cuda3std6ranges3__45__cpo4swapE
	.align		8
        /*0040*/ 	.dword	_ZN40_INTERNAL_015366cb_4_k_cu_1c97e335_163554cuda3std6ranges3__45__cpo9iter_moveE
	.align		8
        /*0048*/ 	.dword	_ZN40_INTERNAL_015366cb_4_k_cu_1c97e335_163554cute7productE
	.align		8
        /*0050*/ 	.dword	_ZN40_INTERNAL_015366cb_4_k_cu_1c97e335_163554cute1_E


//--------------------- .text._ZN7cutlass13device_kernelINS_4gemm6kernel13GemmUniversalIN4cute5tupleIJiiiiEEENS1_10collective13CollectiveMmaINS1_37MainloopSm90TmaGmmaWarpSpecializedFP8ILi7ENS5_IJNS4_1CILi1EEESB_SB_EEENS1_32KernelTmaWarpSpecializedPingpongEEENS5_IJNSA_ILi64EEENSA_ILi256EEENSA_ILi32EEEEEENS_12float_e4m3_tENS5_IJlSB_lEEESJ_SK_NS4_8TiledMMAINS4_8MMA_AtomIJNS4_4SM904GMMA31MMA_64x256x32_F32E4M3E4M3_SS_TNILNSO_7ScaleInE1ELSQ_1EEEEEENS4_6LayoutISC_NS5_IJNSA_ILi0EEESU_SU_EEEEENS5_IJNS4_10UnderscoreESX_SX_EEEEENS4_13SM90_TMA_LOADENS4_14ComposedLayoutINS4_7SwizzleILi1ELi4ELi3EEENS4_18smem_ptr_flag_bitsILi8EEENST_INS5_IJNSA_ILi8EEESH_EEENS5_IJSH_SB_EEEEEEEvNS4_8identityES10_S1A_vS1B_EENS_8epilogue10collective6detail29Sm90TmaWarpSpecializedAdapterINS1E_15DefaultEpilogueISJ_SK_SK_NS1D_6thread17LinearCombinationISJ_Li1EffLNS1I_9ScaleType4KindE0ELNS_15FloatRoundStyleE2ESJ_EENS1_15EpilogueDefaultEEEEEvvEEEEvNT_6ParamsE --------------------------
	.section	.text._ZN7cutlass13device_kernelINS_4gemm6kernel13GemmUniversalIN4cute5tupleIJiiiiEEENS1_10collective13CollectiveMmaINS1_37MainloopSm90TmaGmmaWarpSpecializedFP8ILi7ENS5_IJNS4_1CILi1EEESB_SB_EEENS1_32KernelTmaWarpSpecializedPingpongEEENS5_IJNSA_ILi64EEENSA_ILi256EEENSA_ILi32EEEEEENS_12float_e4m3_tENS5_IJlSB_lEEESJ_SK_NS4_8TiledMMAINS4_8MMA_AtomIJNS4_4SM904GMMA31MMA_64x256x32_F32E4M3E4M3_SS_TNILNSO_7ScaleInE1ELSQ_1EEEEEENS4_6LayoutISC_NS5_IJNSA_ILi0EEESU_SU_EEEEENS5_IJNS4_10UnderscoreESX_SX_EEEEENS4_13SM90_TMA_LOADENS4_14ComposedLayoutINS4_7SwizzleILi1ELi4ELi3EEENS4_18smem_ptr_flag_bitsILi8EEENST_INS5_IJNSA_ILi8EEESH_EEENS5_IJSH_SB_EEEEEEEvNS4_8identityES10_S1A_vS1B_EENS_8epilogue10collective6detail29Sm90TmaWarpSpecializedAdapterINS1E_15DefaultEpilogueISJ_SK_SK_NS1D_6thread17LinearCombinationISJ_Li1EffLNS1I_9ScaleType4KindE0ELNS_15FloatRoundStyleE2ESJ_EENS1_15EpilogueDefaultEEEEEvvEEEEvNT_6ParamsE,"ax",@progbits
	.align	128
.text._ZN7cutlass13device_kernelINS_4gemm6kernel13GemmUniversalIN4cute5tupleIJiiiiEEENS1_10collective13CollectiveMmaINS1_37MainloopSm90TmaGmmaWarpSpecializedFP8ILi7ENS5_IJNS4_1CILi1EEESB_SB_EEENS1_32KernelTmaWarpSpecializedPingpongEEENS5_IJNSA_ILi64EEENSA_ILi256EEENSA_ILi32EEEEEENS_12float_e4m3_tENS5_IJlSB_lEEESJ_SK_NS4_8TiledMMAINS4_8MMA_AtomIJNS4_4SM904GMMA31MMA_64x256x32_F32E4M3E4M3_SS_TNILNSO_7ScaleInE1ELSQ_1EEEEEENS4_6LayoutISC_NS5_IJNSA_ILi0EEESU_SU_EEEEENS5_IJNS4_10UnderscoreESX_SX_EEEEENS4_13SM90_TMA_LOADENS4_14ComposedLayoutINS4_7SwizzleILi1ELi4ELi3EEENS4_18smem_ptr_flag_bitsILi8EEENST_INS5_IJNSA_ILi8EEESH_EEENS5_IJSH_SB_EEEEEEEvNS4_8identityES10_S1A_vS1B_EENS_8epilogue10collective6detail29Sm90TmaWarpSpecializedAdapterINS1E_15DefaultEpilogueISJ_SK_SK_NS1D_6thread17LinearCombinationISJ_Li1EffLNS1I_9ScaleType4KindE0ELNS_15FloatRoundStyleE2ESJ_EENS1_15EpilogueDefaultEEEEEvvEEEEvNT_6ParamsE:
        .type           _ZN7cutlass13device_kernelINS_4gemm6kernel13GemmUniversalIN4cute5tupleIJiiiiEEENS1_10collective13CollectiveMmaINS1_37MainloopSm90TmaGmmaWarpSpecializedFP8ILi7ENS5_IJNS4_1CILi1EEESB_SB_EEENS1_32KernelTmaWarpSpecializedPingpongEEENS5_IJNSA_ILi64EEENSA_ILi256EEENSA_ILi32EEEEEENS_12float_e4m3_tENS5_IJlSB_lEEESJ_SK_NS4_8TiledMMAINS4_8MMA_AtomIJNS4_4SM904GMMA31MMA_64x256x32_F32E4M3E4M3_SS_TNILNSO_7ScaleInE1ELSQ_1EEEEEENS4_6LayoutISC_NS5_IJNSA_ILi0EEESU_SU_EEEEENS5_IJNS4_10UnderscoreESX_SX_EEEEENS4_13SM90_TMA_LOADENS4_14ComposedLayoutINS4_7SwizzleILi1ELi4ELi3EEENS4_18smem_ptr_flag_bitsILi8EEENST_INS5_IJNSA_ILi8EEESH_EEENS5_IJSH_SB_EEEEEEEvNS4_8identityES10_S1A_vS1B_EENS_8epilogue10collective6detail29Sm90TmaWarpSpecializedAdapterINS1E_15DefaultEpilogueISJ_SK_SK_NS1D_6thread17LinearCombinationISJ_Li1EffLNS1I_9ScaleType4KindE0ELNS_15FloatRoundStyleE2ESJ_EENS1_15EpilogueDefaultEEEEEvvEEEEvNT_6ParamsE,@function
        .size           _ZN7cutlass13device_kernelINS_4gemm6kernel13GemmUniversalIN4cute5tupleIJiiiiEEENS1_10collective13CollectiveMmaINS1_37MainloopSm90TmaGmmaWarpSpecializedFP8ILi7ENS5_IJNS4_1CILi1EEESB_SB_EEENS1_32KernelTmaWarpSpecializedPingpongEEENS5_IJNSA_ILi64EEENSA_ILi256EEENSA_ILi32EEEEEENS_12float_e4m3_tENS5_IJlSB_lEEESJ_SK_NS4_8TiledMMAINS4_8MMA_AtomIJNS4_4SM904GMMA31MMA_64x256x32_F32E4M3E4M3_SS_TNILNSO_7ScaleInE1ELSQ_1EEEEEENS4_6LayoutISC_NS5_IJNSA_ILi0EEESU_SU_EEEEENS5_IJNS4_10UnderscoreESX_SX_EEEEENS4_13SM90_TMA_LOADENS4_14ComposedLayoutINS4_7SwizzleILi1ELi4ELi3EEENS4_18smem_ptr_flag_bitsILi8EEENST_INS5_IJNSA_ILi8EEESH_EEENS5_IJSH_SB_EEEEEEEvNS4_8identityES10_S1A_vS1B_EENS_8epilogue10collective6detail29Sm90TmaWarpSpecializedAdapterINS1E_15DefaultEpilogueISJ_SK_SK_NS1D_6thread17LinearCombinationISJ_Li1EffLNS1I_9ScaleType4KindE0ELNS_15FloatRoundStyleE2ESJ_EENS1_15EpilogueDefaultEEEEEvvEEEEvNT_6ParamsE,(.L_x_338 - _ZN7cutlass13device_kernelINS_4gemm6kernel13GemmUniversalIN4cute5tupleIJiiiiEEENS1_10collective13CollectiveMmaINS1_37MainloopSm90TmaGmmaWarpSpecializedFP8ILi7ENS5_IJNS4_1CILi1EEESB_SB_EEENS1_32KernelTmaWarpSpecializedPingpongEEENS5_IJNSA_ILi64EEENSA_ILi256EEENSA_ILi32EEEEEENS_12float_e4m3_tENS5_IJlSB_lEEESJ_SK_NS4_8TiledMMAINS4_8MMA_AtomIJNS4_4SM904GMMA31MMA_64x256x32_F32E4M3E4M3_SS_TNILNSO_7ScaleInE1ELSQ_1EEEEEENS4_6LayoutISC_NS5_IJNSA_ILi0EEESU_SU_EEEEENS5_IJNS4_10UnderscoreESX_SX_EEEEENS4_13SM90_TMA_LOADENS4_14ComposedLayoutINS4_7SwizzleILi1ELi4ELi3EEENS4_18smem_ptr_flag_bitsILi8EEENST_INS5_IJNSA_ILi8EEESH_EEENS5_IJSH_SB_EEEEEEEvNS4_8identityES10_S1A_vS1B_EENS_8epilogue10collective6detail29Sm90TmaWarpSpecializedAdapterINS1E_15DefaultEpilogueISJ_SK_SK_NS1D_6thread17LinearCombinationISJ_Li1EffLNS1I_9ScaleType4KindE0ELNS_15FloatRoundStyleE2ESJ_EENS1_15EpilogueDefaultEEEEEvvEEEEvNT_6ParamsE)
        .other          _ZN7cutlass13device_kernelINS_4gemm6kernel13GemmUniversalIN4cute5tupleIJiiiiEEENS1_10collective13CollectiveMmaINS1_37MainloopSm90TmaGmmaWarpSpecializedFP8ILi7ENS5_IJNS4_1CILi1EEESB_SB_EEENS1_32KernelTmaWarpSpecializedPingpongEEENS5_IJNSA_ILi64EEENSA_ILi256EEENSA_ILi32EEEEEENS_12float_e4m3_tENS5_IJlSB_lEEESJ_SK_NS4_8TiledMMAINS4_8MMA_AtomIJNS4_4SM904GMMA31MMA_64x256x32_F32E4M3E4M3_SS_TNILNSO_7ScaleInE1ELSQ_1EEEEEENS4_6LayoutISC_NS5_IJNSA_ILi0EEESU_SU_EEEEENS5_IJNS4_10UnderscoreESX_SX_EEEEENS4_13SM90_TMA_LOADENS4_14ComposedLayoutINS4_7SwizzleILi1ELi4ELi3EEENS4_18smem_ptr_flag_bitsILi8EEENST_INS5_IJNSA_ILi8EEESH_EEENS5_IJSH_SB_EEEEEEEvNS4_8identityES10_S1A_vS1B_EENS_8epilogue10collective6detail29Sm90TmaWarpSpecializedAdapterINS1E_15DefaultEpilogueISJ_SK_SK_NS1D_6thread17LinearCombinationISJ_Li1EffLNS1I_9ScaleType4KindE0ELNS_15FloatRoundStyleE2ESJ_EENS1_15EpilogueDefaultEEEEEvvEEEEvNT_6ParamsE,@"STO_CUDA_ENTRY STV_DEFAULT"
_ZN7cutlass13device_kernelINS_4gemm6kernel13GemmUniversalIN4cute5tupleIJiiiiEEENS1_10collective13CollectiveMmaINS1_37MainloopSm90TmaGmmaWarpSpecializedFP8ILi7ENS5_IJNS4_1CILi1EEESB_SB_EEENS1_32KernelTmaWarpSpecializedPingpongEEENS5_IJNSA_ILi64EEENSA_ILi256EEENSA_ILi32EEEEEENS_12float_e4m3_tENS5_IJlSB_lEEESJ_SK_NS4_8TiledMMAINS4_8MMA_AtomIJNS4_4SM904GMMA31MMA_64x256x32_F32E4M3E4M3_SS_TNILNSO_7ScaleInE1ELSQ_1EEEEEENS4_6LayoutISC_NS5_IJNSA_ILi0EEESU_SU_EEEEENS5_IJNS4_10UnderscoreESX_SX_EEEEENS4_13SM90_TMA_LOADENS4_14ComposedLayoutINS4_7SwizzleILi1ELi4ELi3EEENS4_18smem_ptr_flag_bitsILi8EEENST_INS5_IJNSA_ILi8EEESH_EEENS5_IJSH_SB_EEEEEEEvNS4_8identityES10_S1A_vS1B_EENS_8epilogue10collective6detail29Sm90TmaWarpSpecializedAdapterINS1E_15DefaultEpilogueISJ_SK_SK_NS1D_6thread17LinearCombinationISJ_Li1EffLNS1I_9ScaleType4KindE0ELNS_15FloatRoundStyleE2ESJ_EENS1_15EpilogueDefaultEEEEEvvEEEEvNT_6ParamsE:
[----:B------:R-:W0:Y:S02]  /*0000*/  LDC R1, c[0x0][0x28] ;  /* 0x00000a00ff017b82 */ /* 0x000e240000000800 */
[----:B0-----:R-:W-:Y:S01]  /*0010*/  VIADD R1, R1, 0xfffffef0 ;  /* 0xfffffef001017836 */ /* 0x001fe20000000000 */
[----:B------:R-:W0:Y:S01]  /*0020*/  S2R R2, SR_TID.X ;  /* 0x0000000000027919 */ /* 0x000e220000002100 */
[----:B------:R-:W-:Y:S01]  /*0030*/  ELECT P0, URZ, PT ;  /* 0x00000000003f782f */ /* 0x000fe20003800000 */
[----:B------:R-:W-:Y:S01]  /*0040*/  BSSY B0, `(.L_x_0) ;  /* 0x0000014000007945 */ /* 0x000fe20003800000 */
[----:B0-----:R-:W-:-:S05]  /*0050*/  SHF.R.U32.HI R0, RZ, 0x5, R2 ;  /* 0x00000005ff007819 */ /* 0x001fca0000011602 */
[----:B------:R-:W0:Y:S02]  /*0060*/  SHFL.IDX PT, R3, R0, RZ, 0x1f ;  /* 0x00001fff00037589 */ /* 0x000e2400000e0000 */
[----:B0-----:R-:W-:Y:S02]  /*0070*/  R2UR UR6, R3 ;  /* 0x00000000030672ca */ /* 0x001fe400000e0000 */
[----:B------:R-:W-:-:S05]  /*0080*/  SHF.R.U32.HI R3, RZ, 0x7, R2 ;  /* 0x00000007ff037819 */ /* 0x000fca0000011602 */
[----:B------:R0:W1:Y:S06]  /*0090*/  SHFL.IDX PT, R4, R3, RZ, 0x1f ;  /* 0x00001fff03047589 */ /* 0x00006c00000e0000 */
[----:B------:R-:W-:Y:S02]  /*00a0*/  USHF.R.S32.HI UR4, URZ, 0x1f, UR6 ;  /* 0x0000001f3f047899 */ /* 0x000fe40008011406 */
[----:B------:R-:W-:Y:S02]  /*00b0*/  ISETP.NE.OR P0, PT, RZ, UR6, !P0 ;  /* 0x00000006ff007c0c */ /* 0x000fe4000c705670 */
[----:B------:R-:W-:-:S04]  /*00c0*/  ULEA.HI UR4, UR4, UR6, URZ, 0x2 ;  /* 0x0000000604047291 */ /* 0x000fc8000f8f103f */
[----:B------:R-:W-:-:S04]  /*00d0*/  ULOP3.LUT UR4, UR4, 0xfffffffc, URZ, 0xc0, !UPT ;  /* 0xfffffffc04047892 */ /* 0x000fc8000f8ec03f */
[----:B------:R-:W-:-:S03]  /*00e0*/  UIADD3 UR6, UR6, -UR4, URZ ;  /* 0x8000000406067290 */ /* 0x000fc6000fffe03f */
[----:B0-----:R-:W-:Y:S09]  /*00f0*/  @P0 BRA `(.L_x_1) ;  /* 0x0000000000200947 */ /* 0x001ff20003800000 */
[----:B------:R-:W-:Y:S02]  /*0100*/  ULDC.64 UR4, c[0x0][0x198] ;  /* 0x0000660000047ab9 */ /* 0x000fe40000000a00 */
[----:B------:R-:W-:Y:S02]  /*0110*/  UIADD3 UR8, UP0, UR4, 0xf0, URZ ;  /* 0x000000f004087890 */ /* 0x000fe4000ff1e03f */
[----:B------:R-:W-:Y:S02]  /*0120*/  UIADD3 UR4, UP1, UR4, 0x1f0, URZ ;  /* 0x000001f004047890 */ /* 0x000fe4000ff3e03f */
[----:B------:R-:W-:Y:S02]  /*0130*/  UIADD3.X UR9, URZ, UR5, URZ, UP0, !UPT ;  /* 0x000000053f097290 */ /* 0x000fe400087fe43f */
[----:B------:R-:W-:-:S07]  /*0140*/  UIADD3.X UR5, URZ, UR5, URZ, UP1, !UPT ;  /* 0x000000053f057290 */ /* 0x000fce0008ffe43f */
[----:B------:R0:W-:Y:S02]  /*0150*/  UTMACCTL.PF [UR8] ;  /* 0x00000000080079b9 */ /* 0x0001e40008040000 */
[----:B------:R0:W-:Y:S02]  /*0160*/  UTMACCTL.PF [UR4] ;  /* 0x00000000040079b9 */ /* 0x0001e40008040000 */
[----:B0-----:R-:W-:Y:S01]  /*0170*/  NOP ;  /* 0x0000000000007918 */ /* 0x001fe20000000000 */
.L_x_1:
[----:B------:R-:W-:Y:S05]  /*0180*/  BSYNC B0 ;  /* 0x0000000000007941 */ /* 0x000fea0003800000 */
.L_x_0:
[----:B------:R-:W0:Y:S01]  /*0190*/  SHFL.IDX PT, R5, R0, RZ, 0x1f ;  /* 0x00001fff00057589 */ /* 0x000e2200000e0000 */
[----:B-1----:R-:W-:Y:S01]  /*01a0*/  R2UR UR14, R4 ;  /* 0x00000000040e72ca */ /* 0x002fe200000e0000 */
[----:B------:R-:W-:-:S04]  /*01b0*/  UISETP.NE.AND UP0, UPT, UR6, 0x3, UPT ;  /* 0x000000030600788c */ /* 0x000fc8000bf05270 */
[----:B------:R-:W-:-:S08]  /*01c0*/  UISETP.EQ.OR UP0, UPT, UR6, URZ, !UP0 ;  /* 0x0000003f0600728c */ /* 0x000fd0000c702670 */
[----:B------:R-:W-:Y:S02]  /*01d0*/  UIADD3 UR12, UR14, -0x1, URZ ;  /* 0xffffffff0e0c7890 */ /* 0x000fe4000fffe03f */
[----:B------:R-:W-:Y:S02]  /*01e0*/  UISETP.EQ.AND UP0, UPT, UR14, URZ, UP0 ;  /* 0x0000003f0e00728c */ /* 0x000fe40008702270 */
[----:B------:R-:W-:Y:S02]  /*01f0*/  UISETP.GE.U32.AND UP1, UPT, UR12, 0x2, UPT ;  /* 0x000000020c00788c */ /* 0x000fe4000bf26070 */
[----:B------:R-:W-:Y:S01]  /*0200*/  USEL UR13, URZ, 0x1, !UP0 ;  /* 0x000000013f0d7887 */ /* 0x000fe2000c000000 */
[----:B0-----:R-:W-:-:S03]  /*0210*/  ISETP.NE.AND P0, PT, R5, RZ, PT ;  /* 0x000000ff0500720c */ /* 0x001fc60003f05270 */
[----:B------:R-:W-:-:S10]  /*0220*/  USEL UR13, UR13, 0x2, UP1 ;  /* 0x000000020d0d7887 */ /* 0x000fd40008800000 */
[----:B------:R-:W-:Y:S05]  /*0230*/  @P0 BRA `(.L_x_2) ;  /* 0x0000000000700947 */ /* 0x000fea0003800000 */
[----:B------:R-:W0:Y:S01]  /*0240*/  S2UR UR7, SR_CgaCtaId ;  /* 0x00000000000779c3 */ /* 0x000e220000008800 */
[----:B------:R-:W-:Y:S01]  /*0250*/  UMOV UR4, 0x400 ;  /* 0x0000040000047882 */ /* 0x000fe20000000000 */
[----:B------:R-:W-:Y:S01]  /*0260*/  UMOV UR5, 0x1 ;  /* 0x0000000100057882 */ /* 0x000fe20000000000 */
[----:B------:R-:W-:Y:S01]  /*0270*/  UMOV UR8, 0x80 ;  /* 0x0000008000087882 */ /* 0x000fe20000000000 */
[----:B------:R-:W-:Y:S01]  /*0280*/  ELECT P0, URZ, PT ;  /* 0x00000000003f782f */ /* 0x000fe20003800000 */
[----:B------:R-:W-:-:S04]  /*0290*/  UIADD3 UR8, -UR8, 0x100000, URZ ;  /* 0x0010000008087890 */ /* 0x000fc8000fffe13f */
[----:B------:R-:W-:Y:S02]  /*02a0*/  USHF.L.U32 UR9, UR8, 0xb, URZ ;  /* 0x0000000b08097899 */ /* 0x000fe4000800063f */
[----:B------:R-:W-:Y:S02]  /*02b0*/  USHF.L.U32 UR8, UR8, 0x1, URZ ;  /* 0x0000000108087899 */ /* 0x000fe4000800063f */
[----:B0-----:R-:W-:Y:S02]  /*02c0*/  ULEA UR7, UR7, UR4, 0x18 ;  /* 0x0000000407077291 */ /* 0x001fe4000f8ec03f */
[----:B------:R-:W-:-:S04]  /*02d0*/  UIADD3 UR4, -UR5, 0x100000, URZ ;  /* 0x0010000005047890 */ /* 0x000fc8000fffe13f */
[----:B------:R-:W-:Y:S02]  /*02e0*/  USHF.L.U32 UR5, UR4, 0xb, URZ ;  /* 0x0000000b04057899 */ /* 0x000fe4000800063f */
[----:B------:R-:W-:Y:S01]  /*02f0*/  USHF.L.U32 UR4, UR4, 0x1, URZ ;  /* 0x0000000104047899 */ /* 0x000fe2000800063f */
[----:B------:R-:W0:Y:S11]  /*0300*/  FENCE.VIEW.ASYNC.S ;  /* 0x00000000000073c6 */ /* 0x000e360000000000 */
[----:B0-----:R0:W1:Y:S01]  /*0310*/  SYNCS.EXCH.64 URZ, [UR7], UR4 ;  /* 0x00000004073f75b2 */ /* 0x0010620008000100 */
[----:B------:R0:W2:Y:S01]  /*0320*/  SYNCS.EXCH.64 URZ, [UR7+0x38], UR8 ;  /* 0x00003808073f75b2 */ /* 0x0000a20008000100 */
[----:B------:R0:W3:Y:S01]  /*0330*/  SYNCS.EXCH.64 URZ, [UR7+0x8], UR4 ;  /* 0x00000804073f75b2 */ /* 0x0000e20008000100 */
[----:B------:R0:W4:Y:S01]  /*0340*/  SYNCS.EXCH.64 URZ, [UR7+0x40], UR8 ;  /* 0x00004008073f75b2 */ /* 0x0001220008000100 */
[----:B------:R0:W0:Y:S01]  /*0350*/  SYNCS.EXCH.64 URZ, [UR7+0x10], UR4 ;  /* 0x00001004073f75b2 */ /* 0x0000220008000100 */
        /* <DEDUP_REMOVED lines=9> */
[----:B------:R-:W-:Y:S01]  /*03f0*/  NOP ;  /* 0x0000000000007918 */ /* 0x000fe20000000000 */
.L_x_2:
[----:B------:R-:W5:Y:S01]  /*0400*/  SHFL.IDX PT, R5, R0, RZ, 0x1f ;  /* 0x00001fff00057589 */ /* 0x000f6200000e0000 */
[----:B------:R-:W-:Y:S01]  /*0410*/  ELECT P0, URZ, PT ;  /* 0x00000000003f782f */ /* 0x000fe20003800000 */
[----:B------:R-:W-:Y:S01]  /*0420*/  NOP ;  /* 0x0000000000007918 */ /* 0x000fe20000000000 */
[----:B------:R-:W-:Y:S01]  /*0430*/  ELECT P1, URZ, PT ;  /* 0x00000000003f782f */ /* 0x000fe20003820000 */
[----:B------:R-:W1:Y:S01]  /*0440*/  SHFL.IDX PT, R4, R0, RZ, 0x1f ;  /* 0x00001fff00047589 */ /* 0x000e6200000e0000 */
[----:B0-----:R-:W-:Y:S01]  /*0450*/  UMOV UR4, 0x20 ;  /* 0x0000002000047882 */ /* 0x001fe20000000000 */
[----:B------:R-:W-:Y:S01]  /*0460*/  UMOV UR9, 0x80 ;  /* 0x0000008000097882 */ /* 0x000fe20000000000 */
[----:B------:R-:W-:Y:S01]  /*0470*/  NOP ;  /* 0x0000000000007918 */ /* 0x000fe20000000000 */
[----:B------:R0:W2:Y:S01]  /*0480*/  SHFL.IDX PT, R0, R3, RZ, 0x1f ;  /* 0x00001fff03007589 */ /* 0x0000a200000e0000 */
[----:B------:R-:W-:Y:S01]  /*0490*/  ULDC.64 UR22, c[0x0][0x208] ;  /* 0x0000820000167ab9 */ /* 0x000fe20000000a00 */
[----:B0-----:R-:W-:-:S04]  /*04a0*/  SHF.R.S32.HI R3, RZ, 0x1f, R2 ;  /* 0x0000001fff037819 */ /* 0x001fc80000011402 */
[----:B------:R-:W-:Y:S02]  /*04b0*/  LEA.HI R3, R3, R2, RZ, 0x7 ;  /* 0x0000000203037211 */ /* 0x000fe400078f38ff */
[----:B-----5:R-:W-:Y:S02]  /*04c0*/  ISETP.NE.OR P0, PT, R5, RZ, !P0 ;  /* 0x000000ff0500720c */ /* 0x020fe40004705670 */
[----:B------:R-:W-:Y:S02]  /*04d0*/  LOP3.LUT R3, R3, 0xffffff80, RZ, 0xc0, !PT ;  /* 0xffffff8003037812 */ /* 0x000fe400078ec0ff */
[----:B-1----:R-:W-:-:S03]  /*04e0*/  ISETP.NE.OR P1, PT, R4, RZ, !P1 ;  /* 0x000000ff0400720c */ /* 0x002fc60004f25670 */
[----:B------:R-:W-:Y:S01]  /*04f0*/  IMAD.IADD R3, R2, 0x1, -R3 ;  /* 0x0000000102037824 */ /* 0x000fe200078e0a03 */
[----:B--2---:R-:W-:-:S05]  /*0500*/  R2UR UR17, R0 ;  /* 0x00000000001172ca */ /* 0x004fca00000e0000 */
[----:B------:R-:W-:-:S04]  /*0510*/  VOTEU.ALL UP0, P0 ;  /* 0x00000000003f7886 */ /* 0x000fc80000000000 */
[----:B------:R-:W-:Y:S01]  /*0520*/  VOTEU.ALL UP1, P1 ;  /* 0x00000000003f7886 */ /* 0x000fe20000820000 */
[----:B------:R-:W0:Y:S01]  /*0530*/  @!UP0 S2UR UR8, SR_CgaCtaId ;  /* 0x00000000000889c3 */ /* 0x000e220000008800 */
[----:B------:R-:W-:Y:S01]  /*0540*/  @!UP0 UMOV UR7, 0x400 ;  /* 0x0000040000078882 */ /* 0x000fe20000000000 */
[----:B------:R-:W-:-:S04]  /*0550*/  @!UP0 UIADD3 UR4, -UR4, 0x100000, URZ ;  /* 0x0010000004048890 */ /* 0x000fc8000fffe13f */
[----:B------:R-:W-:Y:S02]  /*0560*/  @!UP0 USHF.L.U32 UR5, UR4, 0xb, URZ ;  /* 0x0000000b04058899 */ /* 0x000fe4000800063f */
[----:B------:R-:W-:Y:S01]  /*0570*/  @!UP0 USHF.L.U32 UR4, UR4, 0x1, URZ ;  /* 0x0000000104048899 */ /* 0x000fe2000800063f */
[----:B------:R-:W-:Y:S01]  /*0580*/  @!UP1 UMOV UR10, 0x400 ;  /* 0x00000400000a9882 */ /* 0x000fe20000000000 */
[----:B------:R-:W-:Y:S01]  /*0590*/  VOTEU.ALL UP2, P1 ;  /* 0x00000000003f7886 */ /* 0x000fe20000840000 */
[----:B------:R-:W-:Y:S01]  /*05a0*/  VOTEU.ALL UP3, P1 ;  /* 0x00000000003f7886 */ /* 0x000fe20000860000 */
[----:B------:R-:W-:Y:S01]  /*05b0*/  VOTEU.ALL UP4, P1 ;  /* 0x00000000003f7886 */ /* 0x000fe20000880000 */
[----:B------:R-:W1:Y:S01]  /*05c0*/  @!UP1 S2UR UR11, SR_CgaCtaId ;  /* 0x00000000000b99c3 */ /* 0x000e620000008800 */
[----:B------:R-:W-:Y:S01]  /*05d0*/  VOTEU.ALL UP5, P1 ;  /* 0x00000000003f7886 */ /* 0x000fe200008a0000 */
[----:B------:R-:W-:Y:S01]  /*05e0*/  ISETP.NE.AND P1, PT, RZ, UR14, PT ;  /* 0x0000000eff007c0c */ /* 0x000fe2000bf25270 */
[----:B0-----:R-:W-:-:S02]  /*05f0*/  @!UP0 ULEA UR7, UR8, UR7, 0x18 ;  /* 0x0000000708078291 */ /* 0x001fc4000f8ec03f */
[----:B------:R-:W-:-:S04]  /*0600*/  @!UP1 UIADD3 UR8, -UR9, 0x100000, URZ ;  /* 0x0010000009089890 */ /* 0x000fc8000fffe13f */
[----:B------:R-:W-:Y:S02]  /*0610*/  @!UP1 USHF.L.U32 UR9, UR8, 0xb, URZ ;  /* 0x0000000b08099899 */ /* 0x000fe4000800063f */
[----:B------:R-:W-:Y:S01]  /*0620*/  @!UP1 USHF.L.U32 UR8, UR8, 0x1, URZ ;  /* 0x0000000108089899 */ /* 0x000fe2000800063f */
[----:B------:R-:W-:Y:S01]  /*0630*/  VOTEU.ALL UP0, P0 ;  /* 0x00000000003f7886 */ /* 0x000fe20000000000 */
[----:B-1----:R-:W-:Y:S01]  /*0640*/  @!UP1 ULEA UR10, UR11, UR10, 0x18 ;  /* 0x0000000a0b0a9291 */ /* 0x002fe2000f8ec03f */
[----:B------:R-:W-:Y:S01]  /*0650*/  VOTEU.ALL UP1, P0 ;  /* 0x00000000003f7886 */ /* 0x000fe20000020000 */
[----:B------:R-:W0:Y:S02]  /*0660*/  FENCE.VIEW.ASYNC.S ;  /* 0x00000000000073c6 */ /* 0x000e240000000000 */
[----:B0-----:R-:W3:Y:S02]  /*0670*/  @!UP0 SYNCS.EXCH.64 URZ, [UR7+0xa0], UR4 ;  /* 0x0000a004073f85b2 */ /* 0x001ee40008000100 */
[----:B------:R0:W3:Y:S01]  /*0680*/  @!UP1 SYNCS.EXCH.64 URZ, [UR7+0xa8], UR4 ;  /* 0x0000a804073f95b2 */ /* 0x0000e20008000100 */
[----:B------:R-:W-:Y:S01]  /*0690*/  NOP ;  /* 0x0000000000007918 */ /* 0x000fe20000000000 */
[----:B0-----:R-:W-:-:S02]  /*06a0*/  ULDC.64 UR4, c[0x0][0x598] ;  /* 0x0001660000047ab9 */ /* 0x001fc40000000a00 */
[----:B------:R-:W-:Y:S02]  /*06b0*/  ISETP.NE.U32.AND P0, PT, RZ, UR4, PT ;  /* 0x00000004ff007c0c */ /* 0x000fe4000bf05070 */
[----:B------:R0:W3:Y:S02]  /*06c0*/  @!UP2 SYNCS.EXCH.64 URZ, [UR10+0x80], UR8 ;  /* 0x000080080a3fa5b2 */ /* 0x0000e40008000100 */
[----:B------:R-:W-:Y:S01]  /*06d0*/  ISETP.NE.AND.EX P0, PT, RZ, UR5, PT, P0 ;  /* 0x00000005ff007c0c */ /* 0x000fe2000bf05300 */
[----:B------:R0:W3:Y:S01]  /*06e0*/  @!UP3 SYNCS.EXCH.64 URZ, [UR10+0x88], UR8 ;  /* 0x000088080a3fb5b2 */ /* 0x0000e20008000100 */
[----:B------:R0:W3:Y:S01]  /*06f0*/  @!UP4 SYNCS.EXCH.64 URZ, [UR10+0x90], UR8 ;  /* 0x000090080a3fc5b2 */ /* 0x0000e20008000100 */
[----:B------:R0:W3:Y:S01]  /*0700*/  @!UP5 SYNCS.EXCH.64 URZ, [UR10+0x98], UR8 ;  /* 0x000098080a3fd5b2 */ /* 0x0000e20008000100 */
[----:B------:R-:W-:Y:S01]  /*0710*/  NOP ;  /* 0x0000000000007918 */ /* 0x000fe20000000000 */
[----:B---34-:R-:W-:Y:S08]  /*0720*/  BAR.SYNC.DEFER_BLOCKING 0x0 ;  /* 0x0000000000007b1d */ /* 0x018ff00000010000 */
[----:B0-----:R-:W-:Y:S05]  /*0730*/  @!P0 BRA `(.L_x_3) ;  /* 0x0000000000208947 */ /* 0x001fea0003800000 */
[----:B------:R-:W0:Y:S02]  /*0740*/  LDC.64 R4, c[0x0][0x598] ;  /* 0x00016600ff047b82 */ /* 0x000e240000000a00 */
[----:B0-----:R-:W2:Y:S02]  /*0750*/  LDG.E.64 R4, desc[UR22][R4.64] ;  /* 0x0000001604047981 */ /* 0x001ea4000c1e1b00 */
[----:B--2---:R-:W-:-:S04]  /*0760*/  ISETP.NE.U32.AND P0, PT, R4, RZ, PT ;  /* 0x000000ff0400720c */ /* 0x004fc80003f05070 */
[----:B------:R-:W-:-:S13]  /*0770*/  ISETP.NE.AND.EX P0, PT, R5, RZ, PT, P0 ;  /* 0x000000ff0500720c */ /* 0x000fda0003f05300 */
[----:B------:R-:W-:Y:S05]  /*0780*/  @!P0 BRA `(.L_x_3) ;  /* 0x00000000000c8947 */ /* 0x000fea0003800000 */
[----:B------:R-:W2:Y:S02]  /*0790*/  LD.E R4, desc[UR22][R4.64] ;  /* 0x0000001604047980 */ /* 0x000ea4000c101900 */
[----:B--2---:R-:W-:Y:S01]  /*07a0*/  R2UR UR25, R4 ;  /* 0x00000000041972ca */ /* 0x004fe200000e0000 */
[----:B------:R-:W-:-:S14]  /*07b0*/  BRA `(.L_x_4) ;  /* 0x0000000000247947 */ /* 0x000fdc0003800000 */
.L_x_3:
[----:B------:R-:W-:Y:S02]  /*07c0*/  ULDC.64 UR4, c[0x0][0x588] ;  /* 0x0001620000047ab9 */ /* 0x000fe40000000a00 */
[----:B------:R-:W-:-:S04]  /*07d0*/  ISETP.NE.U32.AND P0, PT, RZ, UR4, PT ;  /* 0x00000004ff007c0c */ /* 0x000fc8000bf05070 */
[----:B------:R-:W-:-:S13]  /*07e0*/  ISETP.NE.AND.EX P0, PT, RZ, UR5, PT, P0 ;  /* 0x00000005ff007c0c */ /* 0x000fda000bf05300 */
[----:B------:R-:W-:Y:S05]  /*07f0*/  @!P0 BRA `(.L_x_5) ;  /* 0x0000000000108947 */ /* 0x000fea0003800000 */
[----:B------:R-:W0:Y:S02]  /*0800*/  LDC.64 R4, c[0x0][0x588] ;  /* 0x00016200ff047b82 */ /* 0x000e240000000a00 */
[----:B0-----:R-:W2:Y:S02]  /*0810*/  LDG.E R4, desc[UR22][R4.64] ;  /* 0x0000001604047981 */ /* 0x001ea4000c1e1900 */
[----:B--2---:R-:W-:Y:S01]  /*0820*/  R2UR UR25, R4 ;  /* 0x00000000041972ca */ /* 0x004fe200000e0000 */
[----:B------:R-:W-:-:S14]  /*0830*/  BRA `(.L_x_4) ;  /* 0x0000000000047947 */ /* 0x000fdc0003800000 */
.L_x_5:
[----:B------:R-:W-:-:S05]  /*0840*/  ULDC UR25, c[0x0][0x580] ;  /* 0x0001600000197ab9 */ /* 0x000fca0000000800 */
.L_x_4:
[----:B------:R-:W-:Y:S02]  /*0850*/  ULDC.64 UR4, c[0x0][0x5a0] ;  /* 0x0001680000047ab9 */ /* 0x000fe40000000a00 */
[----:B------:R-:W-:-:S04]  /*0860*/  ISETP.NE.U32.AND P0, PT, RZ, UR4, PT ;  /* 0x00000004ff007c0c */ /* 0x000fc8000bf05070 */
[----:B------:R-:W-:-:S13]  /*0870*/  ISETP.NE.AND.EX P0, PT, RZ, UR5, PT, P0 ;  /* 0x00000005ff007c0c */ /* 0x000fda000bf05300 */
[----:B------:R-:W-:Y:S05]  /*0880*/  @!P0 BRA `(.L_x_6) ;  /* 0x0000000000208947 */ /* 0x000fea0003800000 */
        /* <DEDUP_REMOVED lines=8> */
.L_x_6:
        /* <DEDUP_REMOVED lines=8> */
.L_x_8:
[----:B------:R-:W-:-:S05]  /*0990*/  ULDC UR26, c[0x0][0x584] ;  /* 0x00016100001a7ab9 */ /* 0x000fca0000000800 */
.L_x_7:
[----:B------:R-:W0:Y:S01]  /*09a0*/  LDC R0, c[0x0][0x65c] ;  /* 0x00019700ff007b82 */ /* 0x000e220000000800 */
[----:B------:R-:W1:Y:S01]  /*09b0*/  S2R R12, SR_CTAID.Y ;  /* 0x00000000000c7919 */ /* 0x000e620000002600 */
[----:B------:R-:W-:Y:S01]  /*09c0*/  IMAD.MOV.U32 R5, RZ, RZ, RZ ;  /* 0x000000ffff057224 */ /* 0x000fe200078e00ff */
[----:B------:R-:W-:Y:S01]  /*09d0*/  UISETP.NE.AND UP0, UPT, UR14, 0x2, UPT ;  /* 0x000000020e00788c */ /* 0x000fe2000bf05270 */
[----:B------:R-:W2:Y:S01]  /*09e0*/  S2R R4, SR_CTAID.X ;  /* 0x0000000000047919 */ /* 0x000ea20000002500 */
[----:B------:R-:W-:Y:S01]  /*09f0*/  ULDC UR7, c[0x0][0x28c] ;  /* 0x0000a30000077ab9 */ /* 0x000fe20000000800 */
[----:B------:R-:W-:Y:S01]  /*0a00*/  UMOV UR5, URZ ;  /* 0x0000003f00057c82 */ /* 0x000fe20008000000 */
[----:B------:R-:W-:Y:S02]  /*0a10*/  UIADD3 UR7, UR7, 0x1f, URZ ;  /* 0x0000001f07077890 */ /* 0x000fe4000fffe03f */
[----:B------:R-:W-:Y:S01]  /*0a20*/  PLOP3.LUT P0, PT, PT, PT, UP0, 0x80, 0x0 ;  /* 0x000000000000781c */ /* 0x000fe20003f0f008 */
[----:B------:R-:W-:Y:S01]  /*0a30*/  UMOV UR4, URZ ;  /* 0x0000003f00047c82 */ /* 0x000fe20008000000 */
[----:B------:R-:W-:Y:S01]  /*0a40*/  ULDC.64 UR18, c[0x0][0x650] ;  /* 0x0001940000127ab9 */ /* 0x000fe20000000a00 */
[----:B------:R-:W-:-:S04]  /*0a50*/  USHF.R.S32.HI UR10, URZ, 0x1f, UR7 ;  /* 0x0000001f3f0a7899 */ /* 0x000fc80008011407 */
[----:B------:R-:W-:-:S04]  /*0a60*/  ULEA.HI UR10, UR10, UR7, URZ, 0x5 ;  /* 0x000000070a0a7291 */ /* 0x000fc8000f8f283f */
[----:B------:R-:W-:Y:S01]  /*0a70*/  USHF.R.S32.HI UR14, URZ, 0x5, UR10 ;  /* 0x000000053f0e7899 */ /* 0x000fe2000801140a */
[----:B0-----:R-:W-:-:S13]  /*0a80*/  ISETP.NE.AND P2, PT, R0, 0x1, PT ;  /* 0x000000010000780c */ /* 0x001fda0003f45270 */
[----:B------:R-:W2:Y:S01]  /*0a90*/  @P2 LDC R9, c[0x0][0x10] ;  /* 0x00000400ff092b82 */ /* 0x000ea20000000800 */
[----:B-1----:R-:W-:Y:S02]  /*0aa0*/  @P2 IMAD.MOV.U32 R6, RZ, RZ, R12 ;  /* 0x000000ffff062224 */ /* 0x002fe400078e000c */
[----:B------:R-:W-:-:S05]  /*0ab0*/  @P2 IMAD.MOV.U32 R7, RZ, RZ, RZ ;  /* 0x000000ffff072224 */ /* 0x000fca00078e00ff */
[----:B------:R-:W0:Y:S01]  /*0ac0*/  @!P2 LDC R11, c[0x0][0xc] ;  /* 0x00000300ff0bab82 */ /* 0x000e220000000800 */
[----:B------:R-:W-:Y:S01]  /*0ad0*/  ULDC UR8, c[0x0][0xc] ;  /* 0x0000030000087ab9 */ /* 0x000fe20000000800 */
[----:B------:R-:W-:Y:S01]  /*0ae0*/  ULDC UR9, c[0x0][0x10] ;  /* 0x0000040000097ab9 */ /* 0x000fe20000000800 */
[----:B------:R-:W-:Y:S01]  /*0af0*/  ULDC UR7, c[0x0][0x14] ;  /* 0x0000050000077ab9 */ /* 0x000fe20000000800 */
[----:B------:R-:W-:-:S04]  /*0b00*/  UIMAD.WIDE.U32 UR8, UR8, UR9, URZ ;  /* 0x00000009080872a5 */ /* 0x000fc8000f8e003f */
[----:B------:R-:W-:Y:S02]  /*0b10*/  UIMAD.WIDE.U32 UR20, UR8, UR7, URZ ;  /* 0x00000007081472a5 */ /* 0x000fe4000f8e003f */
[----:B------:R-:W-:-:S04]  /*0b20*/  UIMAD UR15, UR9, UR7, URZ ;  /* 0x00000007090f72a4 */ /* 0x000fc8000f8e023f */
[----:B------:R-:W-:Y:S01]  /*0b30*/  UIADD3 UR15, UR21, UR15, URZ ;  /* 0x0000000f150f7290 */ /* 0x000fe2000fffe03f */
[----:B--2---:R-:W-:-:S04]  /*0b40*/  @P2 IMAD.WIDE.U32 R8, R4, R9, R6 ;  /* 0x0000000904082225 */ /* 0x004fc800078e0006 */
[----:B------:R-:W-:Y:S02]  /*0b50*/  @P2 IMAD.MOV.U32 R13, RZ, RZ, R8 ;  /* 0x000000ffff0d2224 */ /* 0x000fe400078e0008 */
[----:B0-----:R-:W-:-:S04]  /*0b60*/  @!P2 IMAD.WIDE.U32 R6, R11, R12, R4 ;  /* 0x0000000c0b06a225 */ /* 0x001fc800078e0004 */
[----:B------:R-:W-:Y:S02]  /*0b70*/  @P2 IMAD.MOV.U32 R11, RZ, RZ, RZ ;  /* 0x000000ffff0b2224 */ /* 0x000fe400078e00ff */
[----:B------:R-:W-:Y:S02]  /*0b80*/  @!P2 IMAD.MOV.U32 R13, RZ, RZ, R6 ;  /* 0x000000ffff0da224 */ /* 0x000fe400078e0006 */
[----:B------:R-:W-:Y:S02]  /*0b90*/  @P2 IMAD.IADD R10, R9, 0x1, R11 ;  /* 0x00000001090a2824 */ /* 0x000fe400078e020b */
[----:B------:R-:W-:Y:S01]  /*0ba0*/  @!P2 IMAD.MOV.U32 R10, RZ, RZ, R7 ;  /* 0x000000ffff0aa224 */ /* 0x000fe200078e0007 */
[----:B------:R0:W-:Y:S01]  /*0bb0*/  STL [R1+0x80], R13 ;  /* 0x0000800d01007387 */ /* 0x0001e20000100800 */
[----:B------:R-:W-:Y:S02]  /*0bc0*/  IMAD.MOV.U32 R18, RZ, RZ, R13 ;  /* 0x000000ffff127224 */ /* 0x000fe400078e000d */
[----:B------:R-:W-:Y:S01]  /*0bd0*/  IMAD.MOV.U32 R19, RZ, RZ, R10 ;  /* 0x000000ffff137224 */ /* 0x000fe200078e000a */
[----:B------:R0:W-:Y:S01]  /*0be0*/  STL [R1+0x7c], R10 ;  /* 0x00007c0a01007387 */ /* 0x0001e20000100800 */
[----:B------:R-:W-:Y:S05]  /*0bf0*/  @P0 BRA `(.L_x_9) ;  /* 0x0000000000300947 */ /* 0x000fea0003800000 */
[----:B------:R-:W-:Y:S01]  /*0c00*/  IADD3 R18, P0, R18, UR20, RZ ;  /* 0x0000001412127c10 */ /* 0x000fe2000ff1e0ff */
[----:B------:R-:W-:Y:S02]  /*0c10*/  UIMAD.WIDE.U32 UR4, UR14, 0x24924925, URZ ;  /* 0x249249250e0478a5 */ /* 0x000fe4000f8e003f */
[----:B------:R-:W-:Y:S01]  /*0c20*/  UISETP.GE.U32.AND UP0, UPT, UR14, 0x7, UPT ;  /* 0x000000070e00788c */ /* 0x000fe2000bf06070 */
[----:B------:R-:W-:Y:S01]  /*0c30*/  IADD3.X R19, R19, UR15, RZ, P0, !PT ;  /* 0x0000000f13137c10 */ /* 0x000fe200087fe4ff */
[----:B------:R1:W-:Y:S01]  /*0c40*/  STL [R1+0x80], R18 ;  /* 0x0000801201007387 */ /* 0x0003e20000100800 */
[----:B------:R-:W-:-:S03]  /*0c50*/  UIADD3 UR4, -UR5, UR14, URZ ;  /* 0x0000000e05047290 */ /* 0x000fc6000fffe13f */
[----:B------:R1:W-:Y:S01]  /*0c60*/  STL [R1+0x7c], R19 ;  /* 0x00007c1301007387 */ /* 0x0003e20000100800 */
[----:B------:R-:W-:-:S04]  /*0c70*/  ULEA.HI UR4, UR4, UR5, URZ, 0x1f ;  /* 0x0000000504047291 */ /* 0x000fc8000f8ff83f */
[----:B------:R-:W-:-:S03]  /*0c80*/  USHF.R.U32.HI UR5, URZ, 0x2, UR4 ;  /* 0x000000023f057899 */ /* 0x000fc60008011604 */
[----:B------:R-:W-:Y:S01]  /*0c90*/  UMOV UR4, URZ ;  /* 0x0000003f00047c82 */ /* 0x000fe20008000000 */
[----:B------:R-:W-:Y:S02]  /*0ca0*/  @UP0 ULOP3.LUT UR4, UR5, 0x1, URZ, 0xc0, !UPT ;  /* 0x0000000105040892 */ /* 0x000fe4000f8ec03f */
[----:B-1----:R-:W-:-:S12]  /*0cb0*/  UIMAD UR5, UR5, -0x7, UR14 ;  /* 0xfffffff9050578a4 */ /* 0x002fd8000f8e020e */
.L_x_9:
[----:B------:R-:W-:Y:S01]  /*0cc0*/  IMAD.MOV.U32 R8, RZ, RZ, -0x1 ;  /* 0xffffffffff087424 */ /* 0x000fe200078e00ff */
[----:B------:R-:W-:Y:S01]  /*0cd0*/  ISETP.GE.U32.AND P0, PT, R18, UR18, PT ;  /* 0x0000001212007c0c */ /* 0x000fe2000bf06070 */
[----:B------:R-:W-:Y:S01]  /*0ce0*/  IMAD.MOV.U32 R6, RZ, RZ, -0x1 ;  /* 0xffffffffff067424 */ /* 0x000fe200078e00ff */
[----:B------:R-:W-:Y:S01]  /*0cf0*/  PRMT R0, RZ, 0x7610, R0 ;  /* 0x00007610ff007816 */ /* 0x000fe20000000000 */
[----:B------:R-:W-:Y:S01]  /*0d00*/  IMAD.MOV.U32 R7, RZ, RZ, -0x1 ;  /* 0xffffffffff077424 */ /* 0x000fe200078e00ff */
[----:B------:R1:W-:Y:S01]  /*0d10*/  STL [R1+0x84], R8 ;  /* 0x0000840801007387 */ /* 0x0003e20000100800 */
[----:B------:R-:W-:-:S03]  /*0d20*/  ISETP.GE.U32.AND.EX P0, PT, R19, UR19, PT, P0 ;  /* 0x0000001313007c0c */ /* 0x000fc6000bf06100 */
[----:B------:R1:W-:Y:S04]  /*0d30*/  STL [R1+0x78], R6 ;  /* 0x0000780601007387 */ /* 0x0003e80000100800 */
[----:B------:R1:W-:Y:S06]  /*0d40*/  STL [R1+0x88], R7 ;  /* 0x0000880701007387 */ /* 0x0003ec0000100800 */
[----:B------:R-:W-:Y:S05]  /*0d50*/  @P0 BRA `(.L_x_10) ;  /* 0x0000000400680947 */ /* 0x000fea0003800000 */
[----:B------:R-:W2:Y:S01]  /*0d60*/  LDC.64 R14, c[0x0][0x628] ;  /* 0x00018a00ff0e7b82 */ /* 0x000ea20000000a00 */
[----:B-1----:R-:W-:Y:S02]  /*0d70*/  IMAD.MOV.U32 R6, RZ, RZ, R18 ;  /* 0x000000ffff067224 */ /* 0x002fe400078e0012 */
[----:B------:R-:W-:-:S05]  /*0d80*/  IMAD.MOV.U32 R7, RZ, RZ, R19 ;  /* 0x000000ffff077224 */ /* 0x000fca00078e0013 */
[----:B------:R-:W1:Y:S08]  /*0d90*/  LDC R0, c[0x0][0x630] ;  /* 0x00018c00ff007b82 */ /* 0x000e700000000800 */
[----:B------:R-:W3:Y:S01]  /*0da0*/  LDC.64 R16, c[0x0][0x620] ;  /* 0x00018800ff107b82 */ /* 0x000ee20000000a00 */
[----:B--2---:R-:W-:-:S04]  /*0db0*/  ISETP.NE.U32.AND P0, PT, R14, RZ, PT ;  /* 0x000000ff0e00720c */ /* 0x004fc80003f05070 */
[----:B------:R-:W-:-:S13]  /*0dc0*/  ISETP.NE.AND.EX P0, PT, R15, RZ, PT, P0 ;  /* 0x000000ff0f00720c */ /* 0x000fda0003f05300 */
[----:B-1-3--:R-:W-:Y:S05]  /*0dd0*/  @!P0 BRA `(.L_x_11) ;  /* 0x0000000000288947 */ /* 0x00afea0003800000 */
[----:B------:R-:W1:Y:S02]  /*0de0*/  LDC R11, c[0x0][0x634] ;  /* 0x00018d00ff0b7b82 */ /* 0x000e640000000800 */
[----:B-1----:R-:W-:-:S05]  /*0df0*/  IADD3 R11, P0, R18, R11, RZ ;  /* 0x0000000b120b7210 */ /* 0x002fca0007f1e0ff */
[----:B0-----:R-:W-:-:S04]  /*0e00*/  IMAD.X R13, RZ, RZ, R19, P0 ;  /* 0x000000ffff0d7224 */ /* 0x001fc800000e0613 */
[----:B------:R-:W-:-:S04]  /*0e10*/  IMAD.WIDE.U32 R6, R13, R14, RZ ;  /* 0x0000000e0d067225 */ /* 0x000fc800078e00ff */
[----:B------:R-:W-:-:S04]  /*0e20*/  IMAD.WIDE.U32 R8, P0, R11, R15, R6 ;  /* 0x0000000f0b087225 */ /* 0x000fc80007800006 */
[----:B------:R-:W-:-:S04]  /*0e30*/  IMAD.WIDE.U32 R6, R11, R14, RZ ;  /* 0x0000000e0b067225 */ /* 0x000fc800078e00ff */
[----:B------:R-:W-:Y:S01]  /*0e40*/  IMAD.X R11, RZ, RZ, RZ, P0 ;  /* 0x000000ffff0b7224 */ /* 0x000fe200000e06ff */
[----:B------:R-:W-:Y:S01]  /*0e50*/  IADD3 RZ, P0, R7, R8, RZ ;  /* 0x0000000807ff7210 */ /* 0x000fe20007f1e0ff */
[----:B------:R-:W-:-:S04]  /*0e60*/  IMAD.MOV.U32 R10, RZ, RZ, R9 ;  /* 0x000000ffff0a7224 */ /* 0x000fc800078e0009 */
[----:B------:R-:W-:-:S08]  /*0e70*/  IMAD.WIDE.U32.X R6, R13, R15, R10, P0 ;  /* 0x0000000f0d067225 */ /* 0x000fd000000e040a */
.L_x_11:
[-CC-:B------:R-:W-:Y:S01]  /*0e80*/  SHF.R.U64 R25, R6, R0.reuse, R7.reuse ;  /* 0x0000000006197219 */ /* 0x180fe20000001207 */
[----:B0-----:R-:W0:Y:S01]  /*0e90*/  LDC R10, c[0x0][0x618] ;  /* 0x00018600ff0a7b82 */ /* 0x001e220000000800 */
[----:B------:R-:W-:Y:S01]  /*0ea0*/  SHF.R.U32.HI R5, RZ, R0, R7 ;  /* 0x00000000ff057219 */ /* 0x000fe20000011607 */
[----:B------:R-:W-:Y:S01]  /*0eb0*/  IMAD.MOV.U32 R6, RZ, RZ, R18 ;  /* 0x000000ffff067224 */ /* 0x000fe200078e0012 */
[----:B------:R-:W-:Y:S01]  /*0ec0*/  IADD3 R9, P0, RZ, -R25, RZ ;  /* 0x80000019ff097210 */ /* 0x000fe20007f1e0ff */
[----:B------:R-:W-:Y:S01]  /*0ed0*/  IMAD.MOV.U32 R7, RZ, RZ, R19 ;  /* 0x000000ffff077224 */ /* 0x000fe200078e0013 */
[----:B------:R-:W-:Y:S01]  /*0ee0*/  I2FP.F32.U32 R0, R4 ;  /* 0x0000000400007245 */ /* 0x000fe20000201000 */
[----:B------:R-:W-:Y:S02]  /*0ef0*/  ULDC UR7, c[0x0][0x150] ;  /* 0x0000540000077ab9 */ /* 0x000fe40000000800 */
[----:B------:R-:W1:Y:S01]  /*0f00*/  LDC.64 R22, c[0x0][0x640] ;  /* 0x00019000ff167b82 */ /* 0x000e620000000a00 */
[----:B------:R-:W-:-:S02]  /*0f10*/  IMAD.X R11, RZ, RZ, ~R5, P0 ;  /* 0x000000ffff0b7224 */ /* 0x000fc400000e0e05 */
[----:B------:R-:W-:Y:S01]  /*0f20*/  FMUL R0, R0, UR7 ;  /* 0x0000000700007c20 */ /* 0x000fe20008400000 */
[----:B------:R-:W-:Y:S01]  /*0f30*/  IMAD.WIDE.U32 R6, R9, R16, R6 ;  /* 0x0000001009067225 */ /* 0x000fe200078e0006 */
[----:B------:R-:W-:-:S03]  /*0f40*/  ULDC UR7, c[0x0][0x154] ;  /* 0x0000550000077ab9 */ /* 0x000fc60000000800 */
[----:B------:R-:W-:Y:S01]  /*0f50*/  IMAD R8, R11, R16, RZ ;  /* 0x000000100b087224 */ /* 0x000fe200078e02ff */
[----:B------:R-:W2:Y:S01]  /*0f60*/  LDC R5, c[0x0][0x144] ;  /* 0x00005100ff057b82 */ /* 0x000ea20000000800 */
[----:B------:R-:W3:Y:S02]  /*0f70*/  F2I.U32.TRUNC.NTZ R0, R0 ;  /* 0x0000000000007305 */ /* 0x000ee4000020f000 */
[----:B------:R-:W-:-:S04]  /*0f80*/  IMAD R9, R9, R17, R8 ;  /* 0x0000001109097224 */ /* 0x000fc800078e0208 */
[----:B------:R-:W-:Y:S01]  /*0f90*/  IMAD.IADD R7, R7, 0x1, R9 ;  /* 0x0000000107077824 */ /* 0x000fe200078e0209 */
[----:B------:R-:W4:Y:S01]  /*0fa0*/  LDC R16, c[0x0][0x608] ;  /* 0x00018200ff107b82 */ /* 0x000f220000000800 */
[----:B------:R-:W-:-:S03]  /*0fb0*/  IMAD.MOV.U32 R9, RZ, RZ, -0x1 ;  /* 0xffffffffff097424 */ /* 0x000fc600078e00ff */
[--C-:B0-----:R-:W-:Y:S02]  /*0fc0*/  SHF.R.U64 R14, R6, R10, R7.reuse ;  /* 0x0000000a060e7219 */ /* 0x101fe40000001207 */
[----:B------:R-:W-:Y:S02]  /*0fd0*/  I2FP.F32.U32 R6, R12 ;  /* 0x0000000c00067245 */ /* 0x000fe40000201000 */
[----:B------:R-:W0:Y:S01]  /*0fe0*/  LDC R20, c[0x0][0x658] ;  /* 0x00019600ff147b82 */ /* 0x000e220000000800 */
[----:B-1----:R-:W-:Y:S01]  /*0ff0*/  ISETP.NE.U32.AND P0, PT, R22, RZ, PT ;  /* 0x000000ff1600720c */ /* 0x002fe20003f05070 */
[----:B---3--:R-:W-:Y:S02]  /*1000*/  IMAD.MOV R8, RZ, RZ, -R0 ;  /* 0x000000ffff087224 */ /* 0x008fe400078e0a00 */
[----:B------:R-:W-:Y:S01]  /*1010*/  FMUL R6, R6, UR7 ;  /* 0x0000000706067c20 */ /* 0x000fe20008400000 */
[----:B------:R-:W-:Y:S02]  /*1020*/  SHF.R.U32.HI R7, RZ, R10, R7 ;  /* 0x0000000aff077219 */ /* 0x000fe40000011607 */
[----:B------:R-:W-:Y:S01]  /*1030*/  ISETP.NE.AND.EX P0, PT, R23, RZ, PT, P0 ;  /* 0x000000ff1700720c */ /* 0x000fe20003f05300 */
[----:B------:R1:W3:Y:S01]  /*1040*/  F2I.U32.TRUNC.NTZ R13, R6 ;  /* 0x00000006000d7305 */ /* 0x0002e2000020f000 */
[----:B------:R-:W1:Y:S01]  /*1050*/  LDC R15, c[0x0][0x148] ;  /* 0x00005200ff0f7b82 */ /* 0x000e620000000800 */
[----:B--2---:R-:W-:-:S07]  /*1060*/  IMAD R0, R5, R8, R4 ;  /* 0x0000000805007224 */ /* 0x004fce00078e0204 */
[----:B------:R-:W2:Y:S01]  /*1070*/  LDC R18, c[0x0][0x600] ;  /* 0x00018000ff127b82 */ /* 0x000ea20000000800 */
[-CC-:B----4-:R-:W-:Y:S02]  /*1080*/  SHF.R.U64 R26, R14, R16.reuse, R7.reuse ;  /* 0x000000100e1a7219 */ /* 0x190fe40000001207 */
[----:B------:R-:W-:Y:S01]  /*1090*/  SHF.R.U32.HI R5, RZ, R16, R7 ;  /* 0x00000010ff057219 */ /* 0x000fe20000011607 */
[----:B------:R-:W-:-:S04]  /*10a0*/  IMAD.MOV.U32 R7, RZ, RZ, 0x1 ;  /* 0x00000001ff077424 */ /* 0x000fc800078e00ff */
[----:B------:R-:W4:Y:S01]  /*10b0*/  LDC R19, c[0x0][0x648] ;  /* 0x00019200ff137b82 */ /* 0x000f220000000800 */
[-C--:B0-----:R-:W-:Y:S02]  /*10c0*/  SHF.L.U32 R4, R9, R20.reuse, RZ ;  /* 0x0000001409047219 */ /* 0x081fe400000006ff */
[--C-:B------:R-:W-:Y:S02]  /*10d0*/  SHF.R.U64 R16, R26, R20, R5.reuse ;  /* 0x000000141a107219 */ /* 0x100fe40000001205 */
[----:B------:R-:W-:Y:S02]  /*10e0*/  LOP3.LUT R11, RZ, R4, RZ, 0x33, !PT ;  /* 0x00000004ff0b7212 */ /* 0x000fe400078e33ff */
[-C--:B------:R-:W-:Y:S01]  /*10f0*/  SHF.R.U32.HI R5, RZ, R20.reuse, R5 ;  /* 0x00000014ff057219 */ /* 0x080fe20000011605 */
[----:B------:R-:W0:Y:S01]  /*1100*/  LDC R21, c[0x0][0x638] ;  /* 0x00018e00ff157b82 */ /* 0x000e220000000800 */
[----:B------:R-:W-:Y:S01]  /*1110*/  SHF.L.U32 R10, R7, R20, RZ ;  /* 0x00000014070a7219 */ /* 0x000fe200000006ff */
[----:B------:R-:W-:-:S06]  /*1120*/  IMAD.MOV.U32 R4, RZ, RZ, R16 ;  /* 0x000000ffff047224 */ /* 0x000fcc00078e0010 */
[----:B------:R-:W0:Y:S01]  /*1130*/  LDC R24, c[0x0][0x610] ;  /* 0x00018400ff187b82 */ /* 0x000e220000000800 */
[----:B-1-3--:R-:W-:Y:S05]  /*1140*/  @!P0 BRA `(.L_x_12) ;  /* 0x0000000000288947 */ /* 0x00afea0003800000 */
[----:B------:R-:W1:Y:S02]  /*1150*/  LDC R9, c[0x0][0x64c] ;  /* 0x00019300ff097b82 */ /* 0x000e640000000800 */
[----:B-1----:R-:W-:-:S05]  /*1160*/  IADD3 R9, P0, R16, R9, RZ ;  /* 0x0000000910097210 */ /* 0x002fca0007f1e0ff */
[----:B------:R-:W-:-:S04]  /*1170*/  IMAD.X R17, RZ, RZ, R5, P0 ;  /* 0x000000ffff117224 */ /* 0x000fc800000e0605 */
[----:B------:R-:W-:-:S04]  /*1180*/  IMAD.WIDE.U32 R4, R17, R22, RZ ;  /* 0x0000001611047225 */ /* 0x000fc800078e00ff */
[----:B------:R-:W-:-:S04]  /*1190*/  IMAD.WIDE.U32 R6, P0, R9, R23, R4 ;  /* 0x0000001709067225 */ /* 0x000fc80007800004 */
[----:B------:R-:W-:-:S04]  /*11a0*/  IMAD.WIDE.U32 R4, R9, R22, RZ ;  /* 0x0000001609047225 */ /* 0x000fc800078e00ff */
[----:B------:R-:W-:Y:S01]  /*11b0*/  IMAD.X R9, RZ, RZ, RZ, P0 ;  /* 0x000000ffff097224 */ /* 0x000fe200000e06ff */
[----:B------:R-:W-:Y:S01]  /*11c0*/  IADD3 RZ, P0, R5, R6, RZ ;  /* 0x0000000605ff7210 */ /* 0x000fe20007f1e0ff */
[----:B------:R-:W-:-:S04]  /*11d0*/  IMAD.MOV.U32 R8, RZ, RZ, R7 ;  /* 0x000000ffff087224 */ /* 0x000fc800078e0007 */
[----:B------:R-:W-:-:S08]  /*11e0*/  IMAD.WIDE.U32.X R4, R17, R23, R8, P0 ;  /* 0x0000001711047225 */ /* 0x000fd000000e0408 */
.L_x_12:
[----:B----4-:R-:W-:Y:S01]  /*11f0*/  SHF.R.U64 R4, R4, R19, R5 ;  /* 0x0000001304047219 */ /* 0x010fe20000001205 */
[----:B--2---:R-:W-:Y:S01]  /*1200*/  VIADD R5, R18, 0xffffffff ;  /* 0xffffffff12057836 */ /* 0x004fe20000000000 */
[----:B------:R-:W-:Y:S01]  /*1210*/  LOP3.LUT R11, R26, R11, RZ, 0xc0, !PT ;  /* 0x0000000b1a0b7212 */ /* 0x000fe200078ec0ff */
[----:B------:R-:W-:Y:S02]  /*1220*/  IMAD.MOV R13, RZ, RZ, -R13 ;  /* 0x000000ffff0d7224 */ /* 0x000fe400078e0a0d */
[----:B------:R-:W-:Y:S01]  /*1230*/  IMAD.MOV R6, RZ, RZ, -R4 ;  /* 0x000000ffff067224 */ /* 0x000fe200078e0a04 */
[----:B------:R-:W-:Y:S01]  /*1240*/  LOP3.LUT R14, R14, R5, RZ, 0xc0, !PT ;  /* 0x000000050e0e7212 */ /* 0x000fe200078ec0ff */
[----:B------:R-:W-:Y:S02]  /*1250*/  @P2 IMAD R0, R15, R13, R12 ;  /* 0x0000000d0f002224 */ /* 0x000fe400078e020c */
[----:B------:R-:W-:Y:S02]  /*1260*/  IMAD R11, R10, R4, R11 ;  /* 0x000000040a0b7224 */ /* 0x000fe400078e020b */
[----:B0-----:R-:W-:-:S02]  /*1270*/  IMAD R5, R6, R21, R16 ;  /* 0x0000001506057224 */ /* 0x001fc400078e0210 */
[----:B------:R-:W-:Y:S02]  /*1280*/  IMAD R4, R11, R24, R0 ;  /* 0x000000180b047224 */ /* 0x000fe400078e0200 */
[----:B------:R-:W-:Y:S02]  /*1290*/  IMAD R5, R5, R18, R14 ;  /* 0x0000001205057224 */ /* 0x000fe400078e020e */
[----:B------:R-:W-:-:S03]  /*12a0*/  IMAD.MOV.U32 R0, RZ, RZ, 0x1 ;  /* 0x00000001ff007424 */ /* 0x000fc600078e00ff */
[----:B------:R-:W-:Y:S02]  /*12b0*/  SEL R6, R5, R4, !P2 ;  /* 0x0000000405067207 */ /* 0x000fe40005000000 */
[----:B------:R-:W-:-:S03]  /*12c0*/  SEL R4, R4, R5, !P2 ;  /* 0x0000000504047207 */ /* 0x000fc60005000000 */
[----:B------:R2:W-:Y:S04]  /*12d0*/  STL [R1+0x88], R6 ;  /* 0x0000880601007387 */ /* 0x0005e80000100800 */
[----:B------:R2:W-:Y:S04]  /*12e0*/  STL [R1+0x78], R25 ;  /* 0x0000781901007387 */ /* 0x0005e80000100800 */
[----:B------:R2:W-:Y:S02]  /*12f0*/  STL [R1+0x84], R4 ;  /* 0x0000840401007387 */ /* 0x0005e40000100800 */
.L_x_10:
[----:B------:R-:W-:Y:S05]  /*1300*/  @!P1 BRA `(.L_x_13) ;  /* 0x000000d800ac9947 */ /* 0x000fea0003800000 */
[----:B------:R-:W-:-:S06]  /*1310*/  UISETP.GT.U32.AND UP0, UPT, UR12, 0x1, UPT ;  /* 0x000000010c00788c */ /* 0x000fcc000bf04070 */
[----:B------:R-:W-:-:S13]  /*1320*/  PLOP3.LUT P0, PT, PT, PT, UP0, 0x80, 0x0 ;  /* 0x000000000000781c */ /* 0x000fda0003f0f008 */
[----:B------:R-:W-:Y:S05]  /*1330*/  @P0 EXIT ;  /* 0x000000000000094d */ /* 0x000fea0003800000 */
.L_x_14:
[----:B------:R-:W-:-:S08]  /*1340*/  NOP ;  /* 0x0000000000007918 */ /* 0x000fd00000000000 */
[----:B------:R-:W3:Y:S02]  /*1350*/  USETMAXREG.TRY_ALLOC.CTAPOOL UP0, 0xe8 ;  /* 0x000000e8000079c8 */ /* 0x000ee40008000600 */
[----:B---3--:R-:W-:-:S13]  /*1360*/  PLOP3.LUT P0, PT, PT, PT, UP0, 0x80, 0x0 ;  /* 0x000000000000781c */ /* 0x008fda0003f0f008 */
[----:B------:R-:W-:Y:S05]  /*1370*/  @!P0 BRA `(.L_x_14) ;  /* 0xfffffffc00f08947 */ /* 0x000fea000383ffff */
[----:B------:R-:W-:-:S13]  /*1380*/  LOP3.LUT P0, RZ, R0, 0xff, RZ, 0xc0, !PT ;  /* 0x000000ff00ff7812 */ /* 0x000fda000780c0ff */
[----:B------:R-:W-:Y:S05]  /*1390*/  @!P0 EXIT ;  /* 0x000000000000894d */ /* 0x000fea0003800000 */
[----:B------:R-:W3:Y:S01]  /*13a0*/  S2UR UR6, SR_CgaCtaId ;  /* 0x00000000000679c3 */ /* 0x000ee20000008800 */
[----:B------:R-:W-:Y:S01]  /*13b0*/  SHF.R.S32.HI R0, RZ, 0x1f, R3 ;  /* 0x0000001fff007819 */ /* 0x000fe20000011403 */
[----:B------:R-:W-:Y:S01]  /*13c0*/  UIADD3 UR7, UR17, -0x1, URZ ;  /* 0xffffffff11077890 */ /* 0x000fe2000fffe03f */
[----:B------:R-:W-:Y:S02]  /*13d0*/  UMOV UR12, 0x400 ;  /* 0x00000400000c7882 */ /* 0x000fe40000000000 */
[CC--:B------:R-:W-:Y:S01]  /*13e0*/  LEA.HI R2, R0.reuse, R3.reuse, RZ, 0x2 ;  /* 0x0000000300027211 */ /* 0x0c0fe200078f10ff */
[----:B------:R-:W-:Y:S01]  /*13f0*/  UISETP.LT.AND UP0, UPT, UR14, 0x1, UPT ;  /* 0x000000010e00788c */ /* 0x000fe2000bf01270 */
[----:B------:R-:W-:Y:S01]  /*1400*/  LEA.HI R0, R0, R3, RZ, 0x5 ;  /* 0x0000000300007211 */ /* 0x000fe200078f28ff */
[----:B------:R-:W-:Y:S01]  /*1410*/  ULOP3.LUT UR27, UR13, 0x1, URZ, 0xfc, !UPT ;  /* 0x000000010d1b7892 */ /* 0x000fe2000f8efc3f */
[--C-:B--2---:R-:W-:Y:S01]  /*1420*/  SHF.R.S32.HI R4, RZ, 0x2, R2.reuse ;  /* 0x00000002ff047819 */ /* 0x104fe20000011402 */
[----:B------:R-:W-:Y:S01]  /*1430*/  USEL UR16, UR14, 0x1, UP0 ;  /* 0x000000010e107887 */ /* 0x000fe20008000000 */
[----:B------:R-:W-:Y:S01]  /*1440*/  SHF.R.S32.HI R5, RZ, 0x1f, R2 ;  /* 0x0000001fff057819 */ /* 0x000fe20000011402 */
[----:B------:R-:W-:-:S02]  /*1450*/  UISETP.NE.AND UP0, UPT, UR7, URZ, UPT ;  /* 0x0000003f0700728c */ /* 0x000fc4000bf05270 */
[----:B------:R-:W-:Y:S01]  /*1460*/  USHF.L.U32 UR28, UR14, 0x1, URZ ;  /* 0x000000010e1c7899 */ /* 0x000fe2000800063f */
[----:B------:R-:W-:Y:S01]  /*1470*/  LEA.HI R5, R5, R4, RZ, 0x3 ;  /* 0x0000000405057211 */ /* 0x000fe200078f18ff */
[----:B------:R-:W-:Y:S02]  /*1480*/  UIADD3 UR16, -UR16, UR14, URZ ;  /* 0x0000000e10107290 */ /* 0x000fe4000fffe13f */
[----:B------:R-:W-:Y:S01]  /*1490*/  USEL UR30, URZ, 0x1, UP0 ;  /* 0x000000013f1e7887 */ /* 0x000fe20008000000 */
[----:B------:R-:W-:Y:S01]  /*14a0*/  LOP3.LUT R5, R5, 0xfffffff8, RZ, 0xc0, !PT ;  /* 0xfffffff805057812 */ /* 0x000fe200078ec0ff */
[----:B---3--:R-:W-:-:S04]  /*14b0*/  ULEA UR12, UR6, UR12, 0x18 ;  /* 0x0000000c060c7291 */ /* 0x008fc8000f8ec03f */
[----:B------:R-:W-:Y:S01]  /*14c0*/  IMAD.IADD R2, R4, 0x1, -R5 ;  /* 0x0000000104027824 */ /* 0x000fe200078e0a05 */
[----:B------:R-:W-:Y:S01]  /*14d0*/  USHF.L.U32 UR6, UR7, 0x3, URZ ;  /* 0x0000000307067899 */ /* 0x000fe2000800063f */
[----:B------:R-:W-:Y:S01]  /*14e0*/  SHF.R.S32.HI R5, RZ, 0x5, R0 ;  /* 0x00000005ff057819 */ /* 0x000fe20000011400 */
[----:B------:R-:W-:Y:S02]  /*14f0*/  UIADD3 UR29, UR12, 0x80, URZ ;  /* 0x000000800c1d7890 */ /* 0x000fe4000fffe03f */
[----:B------:R-:W-:Y:S01]  /*1500*/  ULOP3.LUT UR6, UR6, 0x8, URZ, 0xc0, !UPT ;  /* 0x0000000806067892 */ /* 0x000fe2000f8ec03f */
[--C-:B------:R-:W-:Y:S01]  /*1510*/  SHF.R.S32.HI R3, RZ, 0x1f, R2.reuse ;  /* 0x0000001fff037819 */ /* 0x100fe20000011402 */
[C-C-:B------:R-:W-:Y:S01]  /*1520*/  IMAD R0, R5.reuse, -0x10, -R2.reuse ;  /* 0xfffffff005007824 */ /* 0x140fe200078e0a02 */
[----:B------:R-:W-:Y:S02]  /*1530*/  ULEA UR17, UR17, UR29, 0x3 ;  /* 0x0000001d11117291 */ /* 0x000fe4000f8e183f */
[----:B------:R-:W-:Y:S01]  /*1540*/  ULOP3.LUT UR31, UR6, 0x8, URZ, 0x3c, !UPT ;  /* 0x00000008061f7892 */ /* 0x000fe2000f8e3c3f */
[----:B------:R-:W-:Y:S01]  /*1550*/  IMAD.WIDE R2, R5, 0x10, R2 ;  /* 0x0000001005027825 */ /* 0x000fe200078e0202 */
[----:B------:R-:W-:-:S03]  /*1560*/  ULOP3.LUT UR18, UR6, 0x18, URZ, 0x3c, !UPT ;  /* 0x0000001806127892 */ /* 0x000fc6000f8e3c3f */
[----:B------:R-:W-:Y:S02]  /*1570*/  ULDC UR6, c[0x0][0x284] ;  /* 0x0000a10000067ab9 */ /* 0x000fe40000000800 */
[----:B------:R-:W-:-:S05]  /*1580*/  VIADD R0, R0, UR6 ;  /* 0x0000000600007c36 */ /* 0x000fca0008000000 */
[----:B------:R2:W-:Y:S04]  /*1590*/  STL [R1+0x8c], R0 ;  /* 0x00008c0001007387 */ /* 0x0005e80000100800 */
[----:B------:R2:W-:Y:S02]  /*15a0*/  STL.64 [R1+0x90], R2 ;  /* 0x0000900201007387 */ /* 0x0005e40000100a00 */
.L_x_297:
[----:B--2---:R-:W-:Y:S01]  /*15b0*/  IMAD.U32 R0, RZ, RZ, UR30 ;  /* 0x0000001eff007e24 */ /* 0x004fe2000f8e00ff */
[----:B0-----:R-:W2:Y:S01]  /*15c0*/  LDC R2, c[0x0][0x28c] ;  /* 0x0000a300ff027b82 */ /* 0x001ea20000000800 */
[----:B------:R-:W-:Y:S01]  /*15d0*/  UMOV UR6, URZ ;  /* 0x0000003f00067c82 */ /* 0x000fe20008000000 */
[----:B------:R-:W-:Y:S02]  /*15e0*/  UMOV UR19, UR5 ;  /* 0x0000000500137c82 */ /* 0x000fe40008000000 */
[----:B------:R-:W-:-:S04]  /*15f0*/  SHF.L.U32 R0, R0, 0x1f, RZ ;  /* 0x0000001f00007819 */ /* 0x000fc800000006ff */
[----:B------:R-:W3:Y:S01]  /*1600*/  SYNCS.PHASECHK.TRANS64.TRYWAIT P0, [UR17+-0x8], R0 ;  /* 0xfffff800ff0075a7 */ /* 0x000ee20008000151 */
[----:B--2---:R-:W-:Y:S01]  /*1610*/  ISETP.GE.AND P1, PT, R2, 0x1, PT ;  /* 0x000000010200780c */ /* 0x004fe20003f26270 */
[----:B---34-:R-:W-:-:S12]  /*1620*/  @!P0 BRA `(.L_x_15) ;  /* 0x000000e800788947 */ /* 0x018fd80003800000 */
.L_x_322:
[----:B------:R3:W-:Y:S01]  /*1630*/  STL [R1+0x74], RZ ;  /* 0x000074ff01007387 */ /* 0x0007e20000100800 */
[----:B------:R-:W-:Y:S01]  /*1640*/  UMOV UR7, URZ ;  /* 0x0000003f00077c82 */ /* 0x000fe20008000000 */
[----:B------:R-:W-:Y:S01]  /*1650*/  UMOV UR8, URZ ;  /* 0x0000003f00087c82 */ /* 0x000fe20008000000 */
[----:B--2---:R-:W-:Y:S01]  /*1660*/  IMAD.MOV.U32 R0, RZ, RZ, RZ ;  /* 0x000000ffff007224 */ /* 0x004fe200078e00ff */
[----:B------:R3:W-:Y:S01]  /*1670*/  STL [R1+0x70], RZ ;  /* 0x000070ff01007387 */ /* 0x0007e20000100800 */
[----:B------:R-:W-:Y:S02]  /*1680*/  CS2R R2, SRZ ;  /* 0x0000000000027805 */ /* 0x000fe4000001ff00 */
[----:B------:R-:W-:Y:S02]  /*1690*/  CS2R R4, SRZ ;  /* 0x0000000000047805 */ /* 0x000fe4000001ff00 */
[----:B-1----:R-:W-:Y:S01]  /*16a0*/  CS2R R6, SRZ ;  /* 0x0000000000067805 */ /* 0x002fe2000001ff00 */
[----:B------:R3:W-:Y:S01]  /*16b0*/  STL [R1+0x6c], RZ ;  /* 0x00006cff01007387 */ /* 0x0007e20000100800 */
[----:B------:R-:W-:-:S02]  /*16c0*/  CS2R R8, SRZ ;  /* 0x0000000000087805 */ /* 0x000fc4000001ff00 */
[----:B0-----:R-:W-:Y:S02]  /*16d0*/  CS2R R10, SRZ ;  /* 0x00000000000a7805 */ /* 0x001fe4000001ff00 */
[----:B------:R-:W-:Y:S01]  /*16e0*/  CS2R R12, SRZ ;  /* 0x00000000000c7805 */ /* 0x000fe2000001ff00 */
[----:B------:R3:W-:Y:S01]  /*16f0*/  STL [R1+0x68], RZ ;  /* 0x000068ff01007387 */ /* 0x0007e20000100800 */
[----:B------:R-:W-:Y:S02]  /*1700*/  CS2R R14, SRZ ;  /* 0x00000000000e7805 */ /* 0x000fe4000001ff00 */
[----:B------:R-:W-:Y:S02]  /*1710*/  CS2R R16, SRZ ;  /* 0x0000000000107805 */ /* 0x000fe4000001ff00 */
[----:B------:R-:W-:Y:S01]  /*1720*/  CS2R R18, SRZ ;  /* 0x0000000000127805 */ /* 0x000fe2000001ff00 */
[----:B------:R3:W-:Y:S01]  /*1730*/  STL [R1+0x64], RZ ;  /* 0x000064ff01007387 */ /* 0x0007e20000100800 */
[----:B------:R-:W-:-:S02]  /*1740*/  CS2R R20, SRZ ;  /* 0x0000000000147805 */ /* 0x000fc4000001ff00 */
[----:B------:R-:W-:Y:S02]  /*1750*/  CS2R R22, SRZ ;  /* 0x0000000000167805 */ /* 0x000fe4000001ff00 */
        /* <DEDUP_REMOVED lines=50> */
[----:B------:R-:W-:Y:S01]  /*1a80*/  IMAD.MOV.U32 R226, RZ, RZ, RZ ;  /* 0x000000ffffe27224 */ /* 0x000fe200078e00ff */
[----:B------:R-:W-:Y:S01]  /*1a90*/  CS2R R24, SRZ ;  /* 0x0000000000187805 */ /* 0x000fe2000001ff00 */
[----:B------:R-:W-:Y:S01]  /*1aa0*/  IMAD.U32 R227, RZ, RZ, UR4 ;  /* 0x00000004ffe37e24 */ /* 0x000fe2000f8e00ff */
[----:B------:R3:W-:Y:S01]  /*1ab0*/  STL [R1+0x2c], RZ ;  /* 0x00002cff01007387 */ /* 0x0007e20000100800 */
[----:B------:R-:W-:Y:S02]  /*1ac0*/  CS2R R26, SRZ ;  /* 0x00000000001a7805 */ /* 0x000fe4000001ff00 */
[----:B------:R-:W-:-:S02]  /*1ad0*/  CS2R R28, SRZ ;  /* 0x00000000001c7805 */ /* 0x000fc4000001ff00 */
[----:B------:R-:W-:Y:S01]  /*1ae0*/  CS2R R30, SRZ ;  /* 0x00000000001e7805 */ /* 0x000fe2000001ff00 */
[----:B------:R3:W-:Y:S01]  /*1af0*/  STL [R1+0x28], RZ ;  /* 0x000028ff01007387 */ /* 0x0007e20000100800 */
[----:B------:R-:W-:Y:S02]  /*1b00*/  CS2R R32, SRZ ;  /* 0x0000000000207805 */ /* 0x000fe4000001ff00 */
[----:B------:R-:W-:Y:S02]  /*1b10*/  CS2R R34, SRZ ;  /* 0x0000000000227805 */ /* 0x000fe4000001ff00 */
[----:B------:R-:W-:Y:S01]  /*1b20*/  CS2R R36, SRZ ;  /* 0x0000000000247805 */ /* 0x000fe2000001ff00 */
        /* <DEDUP_REMOVED lines=36> */
[----:B------:R3:W-:Y:S01]  /*1d70*/  STL [R1], RZ ;  /* 0x000000ff01007387 */ /* 0x0007e20000100800 */
[----:B------:R-:W-:Y:S02]  /*1d80*/  CS2R R92, SRZ ;  /* 0x00000000005c7805 */ /* 0x000fe4000001ff00 */
[----:B------:R-:W-:Y:S02]  /*1d90*/  CS2R R94, SRZ ;  /* 0x00000000005e7805 */ /* 0x000fe4000001ff00 */
[----:B------:R-:W-:Y:S02]  /*1da0*/  CS2R R96, SRZ ;  /* 0x0000000000607805 */ /* 0x000fe4000001ff00 */
[----:B------:R-:W-:Y:S02]  /*1db0*/  CS2R R98, SRZ ;  /* 0x0000000000627805 */ /* 0x000fe4000001ff00 */
[----:B------:R-:W-:-:S02]  /*1dc0*/  CS2R R100, SRZ ;  /* 0x0000000000647805 */ /* 0x000fc4000001ff00 */
[----:B------:R-:W-:Y:S02]  /*1dd0*/  CS2R R102, SRZ ;  /* 0x0000000000667805 */ /* 0x000fe4000001ff00 */
        /* <DEDUP_REMOVED lines=23> */
[----:B------:R-:W-:Y:S01]  /*1f50*/  CS2R R150, SRZ ;  /* 0x0000000000967805 */ /* 0x000fe2000001ff00 */
[----:B---3--:R-:W-:Y:S06]  /*1f60*/  @!P1 BRA `(.L_x_16) ;  /* 0x0000001000609947 */ /* 0x008fec0003800000 */
[----:B------:R-:W-:-:S06]  /*1f70*/  UISETP.NE.AND UP0, UPT, UR27, 0x3, UPT ;  /* 0x000000031b00788c */ /* 0x000fcc000bf05270 */
[----:B------:R-:W-:-:S13]  /*1f80*/  PLOP3.LUT P1, PT, PT, PT, UP0, 0x80, 0x0 ;  /* 0x000000000000781c */ /* 0x000fda0003f2f008 */
[----:B------:R-:W-:Y:S05]  /*1f90*/  @!P1 BRA `(.L_x_17) ;  /* 0x0000000000049947 */ /* 0x000fea0003800000 */
[----:B------:R-:W-:Y:S01]  /*1fa0*/  BPT.TRAP 0x1 ;  /* 0x000000040000795c */ /* 0x000fe20000300000 */
.L_x_17:
[----:B------:R-:W-:Y:S01]  /*1fb0*/  ULEA UR6, UR5, UR12, 0x3 ;  /* 0x0000000c05067291 */ /* 0x000fe2000f8e183f */
[----:B------:R-:W-:-:S05]  /*1fc0*/  IMAD.U32 R0, RZ, RZ, UR4 ;  /* 0x00000004ff007e24 */ /* 0x000fca000f8e00ff */
[----:B------:R-:W-:-:S04]  /*1fd0*/  SHF.L.U32 R0, R0, 0x1f, RZ ;  /* 0x0000001f00007819 */ /* 0x000fc800000006ff */
[----:B------:R0:W1:Y:S01]  /*1fe0*/  SYNCS.PHASECHK.TRANS64.TRYWAIT P0, [UR6], R0 ;  /* 0x00000000ff0075a7 */ /* 0x0000620008000146 */
[----:B------:R-:W-:Y:S05]  /*1ff0*/  @!P1 BRA `(.L_x_18) ;  /* 0x0000000000049947 */ /* 0x000fea0003800000 */
[----:B------:R-:W-:Y:S01]  /*2000*/  BPT.TRAP 0x1 ;  /* 0x000000040000795c */ /* 0x000fe20000300000 */
.L_x_18:
[----:B-1----:R-:W-:Y:S05]  /*2010*/  @P0 BRA `(.L_x_19) ;  /* 0x0000000000080947 */ /* 0x002fea0003800000 */
[----:B------:R-:W1:Y:S02]  /*2020*/  SYNCS.PHASECHK.TRANS64.TRYWAIT P0, [UR6], R0 ;  /* 0x00000000ff0075a7 */ /* 0x000e640008000146 */
[----:B-1----:R-:W-:Y:S05]  /*2030*/  @!P0 BRA `(.L_x_20) ;  /* 0x000000e0000c8947 */ /* 0x002fea0003800000 */
.L_x_19:
[----:B------:R2:W-:Y:S01]  /*2040*/  STL [R1+0x74], RZ ;  /* 0x000074ff01007387 */ /* 0x0005e20000100800 */
[----:B------:R-:W-:Y:S01]  /*2050*/  UIADD3 UR7, UR12, 0x3980, URZ ;  /* 0x000039800c077890 */ /* 0x000fe2000fffe03f */
[----:B------:R-:W-:Y:S01]  /*2060*/  WARPGROUP.ARRIVE ;  /* 0x00000000000079c5 */ /* 0x000fe20000000000 */
[----:B------:R-:W-:Y:S01]  /*2070*/  UIADD3 UR6, UR12, 0x180, URZ ;  /* 0x000001800c067890 */ /* 0x000fe2000fffe03f */
[----:B------:R2:W-:Y:S01]  /*2080*/  STL [R1+0x70], RZ ;  /* 0x000070ff01007387 */ /* 0x0005e20000100800 */
[----:B------:R-:W-:Y:S01]  /*2090*/  USHF.R.U32.HI UR7, URZ, 0x4, UR7 ;  /* 0x000000043f077899 */ /* 0x000fe20008011607 */
[----:B01----:R-:W-:Y:S01]  /*20a0*/  IMAD.MOV.U32 R0, RZ, RZ, RZ ;  /* 0x000000ffff007224 */ /* 0x003fe200078e00ff */
[----:B------:R-:W-:Y:S01]  /*20b0*/  USHF.R.U32.HI UR6, URZ, 0x4, UR6 ;  /* 0x000000043f067899 */ /* 0x000fe20008011606 */
[----:B------:R2:W-:Y:S01]  /*20c0*/  STL [R1+0x6c], RZ ;  /* 0x00006cff01007387 */ /* 0x0005e20000100800 */
[----:B------:R-:W-:Y:S01]  /*20d0*/  ULOP3.LUT UR7, UR7, 0x3fff, URZ, 0xc0, !UPT ;  /* 0x00003fff07077892 */ /* 0x000fe2000f8ec03f */
[----:B------:R-:W-:Y:S01]  /*20e0*/  CS2R R2, SRZ ;  /* 0x0000000000027805 */ /* 0x000fe2000001ff00 */
[----:B------:R-:W-:Y:S01]  /*20f0*/  ULOP3.LUT UR6, UR6, 0x3fff, URZ, 0xc0, !UPT ;  /* 0x00003fff06067892 */ /* 0x000fe2000f8ec03f */
[----:B------:R2:W-:Y:S01]  /*2100*/  STL [R1+0x68], RZ ;  /* 0x000068ff01007387 */ /* 0x0005e20000100800 */
[----:B------:R-:W-:Y:S01]  /*2110*/  ULOP3.LUT UR7, UR7, 0x10000, URZ, 0xfc, !UPT ;  /* 0x0001000007077892 */ /* 0x000fe2000f8efc3f */
[----:B------:R-:W-:Y:S01]  /*2120*/  CS2R R4, SRZ ;  /* 0x0000000000047805 */ /* 0x000fe2000001ff00 */
[----:B------:R-:W-:Y:S01]  /*2130*/  ULOP3.LUT UR6, UR6, 0x10000, URZ, 0xfc, !UPT ;  /* 0x0001000006067892 */ /* 0x000fe2000f8efc3f */
[----:B------:R2:W-:Y:S01]  /*2140*/  STL [R1+0x64], RZ ;  /* 0x000064ff01007387 */ /* 0x0005e20000100800 */
[----:B------:R-:W-:Y:S01]  /*2150*/  ULEA UR10, UR5, UR7, 0x9 ;  /* 0x00000007050a7291 */ /* 0x000fe2000f8e483f */
[----:B------:R-:W-:Y:S01]  /*2160*/  CS2R R6, SRZ ;  /* 0x0000000000067805 */ /* 0x000fe2000001ff00 */
[----:B------:R-:W-:Y:S01]  /*2170*/  ULEA UR8, UR5, UR6, 0x7 ;  /* 0x0000000605087291 */ /* 0x000fe2000f8e383f */
[----:B------:R2:W-:Y:S01]  /*2180*/  STL [R1+0x60], RZ ;  /* 0x000060ff01007387 */ /* 0x0005e20000100800 */
[----:B------:R-:W-:Y:S01]  /*2190*/  ULDC UR7, c[0x0][0x50c] ;  /* 0x0001430000077ab9 */ /* 0x000fe20000000800 */
[----:B------:R-:W-:Y:S01]  /*21a0*/  UMOV UR9, 0xc0000010 ;  /* 0xc000001000097882 */ /* 0x000fe20000000000 */
[----:B------:R-:W-:Y:S01]  /*21b0*/  UISETP.NE.AND UP0, UPT, UR7, 0x1, UPT ;  /* 0x000000010700788c */ /* 0x000fe2000bf05270 */
[----:B------:R2:W-:Y:S01]  /*21c0*/  STL [R1+0x5c], RZ ;  /* 0x00005cff01007387 */ /* 0x0005e20000100800 */
[----:B------:R-:W-:Y:S01]  /*21d0*/  UMOV UR11, 0xc0000010 ;  /* 0xc0000010000b7882 */ /* 0x000fe20000000000 */
[----:B------:R-:W-:Y:S01]  /*21e0*/  UMOV UR6, 0x1 ;  /* 0x0000000100067882 */ /* 0x000fe20000000000 */
[----:B------:R-:W-:Y:S01]  /*21f0*/  USEL UR7, URZ, 0x1, UP0 ;  /* 0x000000013f077887 */ /* 0x000fe20008000000 */
[----:B------:R2:W-:Y:S01]  /*2200*/  STL [R1+0x58], RZ ;  /* 0x000058ff01007387 */ /* 0x0005e20000100800 */
[----:B------:R-:W-:Y:S01]  /*2210*/  QGMMA.64x256x32.F32.E4M3.E4M3 R24, gdesc[UR8], RZ, !UPT, gsb0 ;  /* 0x03e00000081879f3 */ /* 0x000fe2000c0008ff */
[----:B------:R-:W-:-:S02]  /*2220*/  CS2R R8, SRZ ;  /* 0x0000000000087805 */ /* 0x000fc4000001ff00 */
[----:B------:R-:W-:Y:S01]  /*2230*/  CS2R R10, SRZ ;  /* 0x00000000000a7805 */ /* 0x000fe2000001ff00 */
[----:B------:R2:W-:Y:S01]  /*2240*/  STL [R1+0x54], RZ ;  /* 0x000054ff01007387 */ /* 0x0005e20000100800 */
[----:B------:R-:W-:Y:S02]  /*2250*/  ISETP.NE.AND P0, PT, RZ, UR7, PT ;  /* 0x00000007ff007c0c */ /* 0x000fe4000bf05270 */
        /* <DEDUP_REMOVED lines=56> */
[----:B------:R-:W-:Y:S01]  /*25e0*/  CS2R R224, SRZ ;  /* 0x0000000000e07805 */ /* 0x000fe2000001ff00 */
[----:B------:R-:W-:Y:S01]  /*25f0*/  IMAD.MOV.U32 R226, RZ, RZ, RZ ;  /* 0x000000ffffe27224 */ /* 0x000fe200078e00ff */
[----:B------:R2:W-:Y:S04]  /*2600*/  STL [R1+0x18], RZ ;  /* 0x000018ff01007387 */ /* 0x0005e80000100800 */
[----:B------:R2:W-:Y:S04]  /*2610*/  STL [R1+0x14], RZ ;  /* 0x000014ff01007387 */ /* 0x0005e80000100800 */
[----:B------:R2:W-:Y:S04]  /*2620*/  STL [R1+0x10], RZ ;  /* 0x000010ff01007387 */ /* 0x0005e80000100800 */
[----:B------:R2:W-:Y:S04]  /*2630*/  STL [R1+0xc], RZ ;  /* 0x00000cff01007387 */ /* 0x0005e80000100800 */
[----:B------:R2:W-:Y:S04]  /*2640*/  STL [R1+0x8], RZ ;  /* 0x000008ff01007387 */ /* 0x0005e80000100800 */
[----:B------:R2:W-:Y:S04]  /*2650*/  STL [R1+0x4], RZ ;  /* 0x000004ff01007387 */ /* 0x0005e80000100800 */
[----:B------:R2:W-:Y:S01]  /*2660*/  STL [R1], RZ ;  /* 0x000000ff01007387 */ /* 0x0005e20000100800 */
[----:B------:R-:W-:Y:S05]  /*2670*/  @!P0 BRA `(.L_x_21) ;  /* 0x0000000800808947 */ /* 0x000fea0003800000 */
[----:B------:R-:W-:Y:S02]  /*2680*/  WARPGROUP.DEPBAR.LE gsb0, 0x0 ;  /* 0x00008000000079c5 */ /* 0x000fe40000010000 */
[----:B------:R-:W-:-:S01]  /*2690*/  FADD R227, RZ, R122 ;  /* 0x0000007affe37221 */ /* 0x000fc20000000000 */
[----:B------:R-:W-:Y:S01]  /*26a0*/  FADD R226, RZ, R24 ;  /* 0x00000018ffe27221 */ /* 0x000fe20000000000 */
[----:B------:R-:W-:-:S01]  /*26b0*/  FADD R225, RZ, R25 ;  /* 0x00000019ffe17221 */ /* 0x000fc20000000000 */
[----:B------:R-:W-:Y:S01]  /*26c0*/  FADD R224, RZ, R26 ;  /* 0x0000001affe07221 */ /* 0x000fe20000000000 */
[----:B------:R-:W-:-:S01]  /*26d0*/  FADD R223, RZ, R27 ;  /* 0x0000001bffdf7221 */ /* 0x000fc20000000000 */
[----:B------:R0:W-:Y:S01]  /*26e0*/  STL [R1], R227 ;  /* 0x000000e301007387 */ /* 0x0001e20000100800 */
[----:B------:R-:W-:-:S01]  /*26f0*/  FADD R222, RZ, R28 ;  /* 0x0000001cffde7221 */ /* 0x000fc20000000000 */
[----:B------:R-:W-:Y:S01]  /*2700*/  FADD R221, RZ, R29 ;  /* 0x0000001dffdd7221 */ /* 0x000fe20000000000 */
[----:B------:R-:W-:-:S01]  /*2710*/  FADD R220, RZ, R30 ;  /* 0x0000001effdc7221 */ /* 0x000fc20000000000 */
[----:B------:R-:W-:Y:S01]  /*2720*/  FADD R219, RZ, R31 ;  /* 0x0000001fffdb7221 */ /* 0x000fe20000000000 */
[----:B------:R-:W-:-:S01]  /*2730*/  FADD R218, RZ, R32 ;  /* 0x00000020ffda7221 */ /* 0x000fc20000000000 */
[----:B------:R-:W-:Y:S01]  /*2740*/  FADD R217, RZ, R33 ;  /* 0x00000021ffd97221 */ /* 0x000fe20000000000 */
[----:B------:R-:W-:-:S01]  /*2750*/  FADD R216, RZ, R34 ;  /* 0x00000022ffd87221 */ /* 0x000fc20000000000 */
[----:B------:R-:W-:Y:S01]  /*2760*/  FADD R215, RZ, R35 ;  /* 0x00000023ffd77221 */ /* 0x000fe20000000000 */
[----:B------:R-:W-:-:S01]  /*2770*/  FADD R214, RZ, R36 ;  /* 0x00000024ffd67221 */ /* 0x000fc20000000000 */
[----:B0-----:R-:W-:Y:S01]  /*2780*/  FADD R227, RZ, R123 ;  /* 0x0000007bffe37221 */ /* 0x001fe20000000000 */
[----:B------:R-:W-:-:S01]  /*2790*/  FADD R213, RZ, R37 ;  /* 0x00000025ffd57221 */ /* 0x000fc20000000000 */
[----:B------:R-:W-:Y:S01]  /*27a0*/  FADD R212, RZ, R38 ;  /* 0x00000026ffd47221 */ /* 0x000fe20000000000 */
[----:B------:R-:W-:-:S01]  /*27b0*/  FADD R211, RZ, R39 ;  /* 0x00000027ffd37221 */ /* 0x000fc20000000000 */
[----:B------:R-:W-:Y:S01]  /*27c0*/  FADD R210, RZ, R40 ;  /* 0x00000028ffd27221 */ /* 0x000fe20000000000 */
[----:B------:R0:W-:Y:S01]  /*27d0*/  STL [R1+0x4], R227 ;  /* 0x000004e301007387 */ /* 0x0001e20000100800 */
        /* <DEDUP_REMOVED lines=93> */
[----:B------:R-:W-:Y:S01]  /*2db0*/  UMOV UR6, URZ ;  /* 0x0000003f00067c82 */ /* 0x000fe20008000000 */
[----:B0-----:R-:W-:-:S05]  /*2dc0*/  FADD R227, RZ, R130 ;  /* 0x00000082ffe37221 */ /* 0x001fca0000000000 */
[----:B------:R0:W-:Y:S02]  /*2dd0*/  STL [R1+0x20], R227 ;  /* 0x000020e301007387 */ /* 0x0001e40000100800 */
        /* <DEDUP_REMOVED lines=42> */
.L_x_21:
[----:B------:R-:W-:-:S04]  /*3080*/  UIADD3 UR19, UR5, 0x1, URZ ;  /* 0x0000000105137890 */ /* 0x000fc8000fffe03f */
[----:B------:R-:W-:-:S04]  /*3090*/  UISETP.NE.AND UP0, UPT, UR19, 0x7, UPT ;  /* 0x000000071300788c */ /* 0x000fc8000bf05270 */
[----:B------:R-:W-:Y:S02]  /*30a0*/  USEL UR8, URZ, 0x1, UP0 ;  /* 0x000000013f087887 */ /* 0x000fe40008000000 */
[----:B------:R-:W-:Y:S02]  /*30b0*/  USEL UR19, UR19, URZ, UP0 ;  /* 0x0000003f13137287 */ /* 0x000fe40008000000 */
[----:B------:R-:W-:-:S06]  /*30c0*/  ULOP3.LUT UR8, UR4, UR8, URZ, 0x3c, !UPT ;  /* 0x0000000804087292 */ /* 0x000fcc000f8e3c3f */
[----:B0-----:R-:W-:Y:S01]  /*30d0*/  IMAD.U32 R227, RZ, RZ, UR8 ;  /* 0x00000008ffe37e24 */ /* 0x001fe2000f8e00ff */
[----:B------:R-:W-:-:S06]  /*30e0*/  UMOV UR8, 0x1 ;  /* 0x0000000100087882 */ /* 0x000fcc0000000000 */
.L_x_16:
[----:B------:R-:W-:-:S06]  /*30f0*/  UISETP.GE.AND UP0, UPT, UR16, 0x1, UPT ;  /* 0x000000011000788c */ /* 0x000fcc000bf06270 */
[----:B------:R-:W-:-:S13]  /*3100*/  PLOP3.LUT P0, PT, PT, PT, UP0, 0x80, 0x0 ;  /* 0x000000000000781c */ /* 0x000fda0003f0f008 */
[----:B------:R-:W-:Y:S05]  /*3110*/  @!P0 BRA `(.L_x_22) ;  /* 0x0000001000708947 */ /* 0x000fea0003800000 */
[----:B------:R-:W-:Y:S01]  /*3120*/  IMAD.U32 R228, RZ, RZ, UR16 ;  /* 0x00000010ffe47e24 */ /* 0x000fe2000f8e00ff */
[----:B------:R-:W-:Y:S01]  /*3130*/  UMOV UR24, UR5 ;  /* 0x0000000500187c82 */ /* 0x000fe20008000000 */
[----:B------:R-:W-:-:S05]  /*3140*/  ULDC UR32, c[0x0][0x50c] ;  /* 0x0001430000207ab9 */ /* 0x000fca0000000800 */
.L_x_30:
[----:B------:R-:W-:-:S06]  /*3150*/  UISETP.NE.AND UP0, UPT, UR27, 0x3, UPT ;  /* 0x000000031b00788c */ /* 0x000fcc000bf05270 */
[----:B------:R-:W-:-:S13]  /*3160*/  PLOP3.LUT P1, PT, PT, PT, UP0, 0x80, 0x0 ;  /* 0x000000000000781c */ /* 0x000fda0003f2f008 */
[----:B01----:R-:W-:Y:S05]  /*3170*/  @!P1 BRA `(.L_x_23) ;  /* 0x0000000000049947 */ /* 0x003fea0003800000 */
[----:B------:R-:W-:Y:S01]  /*3180*/  BPT.TRAP 0x1 ;  /* 0x000000040000795c */ /* 0x000fe20000300000 */
.L_x_23:
[----:B------:R-:W-:Y:S01]  /*3190*/  ULEA UR9, UR19, UR12, 0x3 ;  /* 0x0000000c13097291 */ /* 0x000fe2000f8e183f */
[----:B------:R-:W-:-:S08]  /*31a0*/  SHF.L.U32 R229, R227, 0x1f, RZ ;  /* 0x0000001fe3e57819 */ /* 0x000fd000000006ff */
[----:B------:R0:W1:Y:S01]  /*31b0*/  SYNCS.PHASECHK.TRANS64.TRYWAIT P0, [UR9], R229 ;  /* 0x000000e5ff0075a7 */ /* 0x0000620008000149 */
[----:B------:R-:W-:Y:S05]  /*31c0*/  @!P1 BRA `(.L_x_24) ;  /* 0x0000000000049947 */ /* 0x000fea0003800000 */
[----:B------:R-:W-:Y:S01]  /*31d0*/  BPT.TRAP 0x1 ;  /* 0x000000040000795c */ /* 0x000fe20000300000 */
.L_x_24:
[----:B-1----:R-:W-:Y:S05]  /*31e0*/  @P0 BRA `(.L_x_25) ;  /* 0x0000000000080947 */ /* 0x002fea0003800000 */
[----:B------:R-:W1:Y:S02]  /*31f0*/  SYNCS.PHASECHK.TRANS64.TRYWAIT P0, [UR9], R229 ;  /* 0x000000e5ff0075a7 */ /* 0x000e640008000149 */
[----:B-1----:R-:W-:Y:S05]  /*3200*/  @!P0 BRA `(.L_x_26) ;  /* 0x000000cc00b08947 */ /* 0x002fea0003800000 */
.L_x_25:
[----:B------:R-:W-:Y:S01]  /*3210*/  UIADD3 UR9, UR12, 0x180, URZ ;  /* 0x000001800c097890 */ /* 0x000fe2000fffe03f */
[----:B------:R-:W-:Y:S01]  /*3220*/  WARPGROUP.ARRIVE ;  /* 0x00000000000079c5 */ /* 0x000fe20000000000 */
[----:B------:R-:W-:Y:S02]  /*3230*/  UIADD3 UR10, UR12, 0x3980, URZ ;  /* 0x000039800c0a7890 */ /* 0x000fe4000fffe03f */
[----:B------:R-:W-:Y:S02]  /*3240*/  UISETP.NE.AND UP0, UPT, UR7, URZ, UPT ;  /* 0x0000003f0700728c */ /* 0x000fe4000bf05270 */
[----:B------:R-:W-:Y:S02]  /*3250*/  USHF.R.U32.HI UR9, URZ, 0x4, UR9 ;  /* 0x000000043f097899 */ /* 0x000fe40008011609 */
[----:B------:R-:W-:Y:S02]  /*3260*/  USHF.R.U32.HI UR10, URZ, 0x4, UR10 ;  /* 0x000000043f0a7899 */ /* 0x000fe4000801160a */
[----:B------:R-:W-:-:S02]  /*3270*/  USEL UR8, UR8, URZ, !UP0 ;  /* 0x0000003f08087287 */ /* 0x000fc4000c000000 */
[----:B------:R-:W-:Y:S02]  /*3280*/  ULOP3.LUT UR9, UR9, 0x3fff, URZ, 0xc0, !UPT ;  /* 0x00003fff09097892 */ /* 0x000fe4000f8ec03f */
[----:B------:R-:W-:Y:S02]  /*3290*/  ULOP3.LUT UR10, UR10, 0x3fff, URZ, 0xc0, !UPT ;  /* 0x00003fff0a0a7892 */ /* 0x000fe4000f8ec03f */
[----:B------:R-:W-:Y:S02]  /*32a0*/  UISETP.NE.U32.AND UP0, UPT, UR8, URZ, UPT ;  /* 0x0000003f0800728c */ /* 0x000fe4000bf05070 */
[----:B------:R-:W-:Y:S02]  /*32b0*/  ULOP3.LUT UR8, UR9, 0x10000, URZ, 0xfc, !UPT ;  /* 0x0001000009087892 */ /* 0x000fe4000f8efc3f */
[----:B------:R-:W-:Y:S02]  /*32c0*/  ULOP3.LUT UR10, UR10, 0x10000, URZ, 0xfc, !UPT ;  /* 0x000100000a0a7892 */ /* 0x000fe4000f8efc3f */
[----:B------:R-:W-:-:S02]  /*32d0*/  ULEA UR8, UR19, UR8, 0x7 ;  /* 0x0000000813087291 */ /* 0x000fc4000f8e383f */
[----:B------:R-:W-:Y:S01]  /*32e0*/  ULEA UR10, UR19, UR10, 0x9 ;  /* 0x0000000a130a7291 */ /* 0x000fe2000f8e483f */
[----:B------:R-:W-:Y:S01]  /*32f0*/  UMOV UR9, 0xc0000010 ;  /* 0xc000001000097882 */ /* 0x000fe20000000000 */
[----:B------:R-:W-:Y:S01]  /*3300*/  UMOV UR11, 0xc0000010 ;  /* 0xc0000010000b7882 */ /* 0x000fe20000000000 */
[----:B------:R-:W-:-:S06]  /*3310*/  UIADD3 UR6, UR6, 0x1, URZ ;  /* 0x0000000106067890 */ /* 0x000fcc000fffe03f */
[----:B------:R-:W-:Y:S01]  /*3320*/  QGMMA.64x256x32.F32.E4M3.E4M3 R24, gdesc[UR8], R24, UP0, gsb0 ;  /* 0x03e00000081879f3 */ /* 0x000fe2000b800818 */
[----:B------:R-:W-:-:S04]  /*3330*/  UISETP.NE.AND UP0, UPT, UR6, UR32, UPT ;  /* 0x000000200600728c */ /* 0x000fc8000bf05270 */
[----:B------:R-:W-:-:S06]  /*3340*/  USEL UR7, URZ, 0x1, UP0 ;  /* 0x000000013f077887 */ /* 0x000fcc0008000000 */
[----:B------:R-:W-:Y:S01]  /*3350*/  ISETP.NE.AND P0, PT, RZ, UR7, PT ;  /* 0x00000007ff007c0c */ /* 0x000fe2000bf05270 */
[----:B------:R-:W-:-:S12]  /*3360*/  WARPGROUP.DEPBAR.LE gsb0, 0x1 ;  /* 0x00008000000079c5 */ /* 0x000fd80000010100 */
[----:B------:R-:W-:Y:S05]  /*3370*/  @!P0 BRA `(.L_x_27) ;  /* 0x0000000c00808947 */ /* 0x000fea0003800000 */
[----:B------:R-:W-:Y:S02]  /*3380*/  WARPGROUP.DEPBAR.LE gsb0, 0x0 ;  /* 0x00008000000079c5 */ /* 0x000fe40000010000 */
[----:B------:R-:W-:-:S01]  /*3390*/  FADD R226, R24, R226 ;  /* 0x000000e218e27221 */ /* 0x000fc20000000000 */
[----:B------:R-:W-:Y:S01]  /*33a0*/  FADD R225, R25, R225 ;  /* 0x000000e119e17221 */ /* 0x000fe20000000000 */
[----:B------:R1:W-:Y:S01]  /*33b0*/  STL [R1+0x9c], R227 ;  /* 0x00009ce301007387 */ /* 0x0003e20000100800 */
[----:B------:R-:W-:-:S01]  /*33c0*/  FADD R224, R26, R224 ;  /* 0x000000e01ae07221 */ /* 0x000fc20000000000 */
[----:B------:R-:W-:Y:S01]  /*33d0*/  FADD R223, R27, R223 ;  /* 0x000000df1bdf7221 */ /* 0x000fe20000000000 */
[----:B------:R-:W-:-:S01]  /*33e0*/  FADD R222, R28, R222 ;  /* 0x000000de1cde7221 */ /* 0x000fc20000000000 */
[----:B------:R-:W-:Y:S01]  /*33f0*/  FADD R221, R29, R221 ;  /* 0x000000dd1ddd7221 */ /* 0x000fe20000000000 */
[----:B-1----:R-:W3:Y:S04]  /*3400*/  LDL.LU R227, [R1+0x30] ;  /* 0x0000300001e37983 */ /* 0x002ee80000300800 */
[----:B------:R1:W-:Y:S01]  /*3410*/  STL [R1+0xa0], R226 ;  /* 0x0000a0e201007387 */ /* 0x0003e20000100800 */
[----:B------:R-:W-:-:S01]  /*3420*/  FADD R220, R30, R220 ;  /* 0x000000dc1edc7221 */ /* 0x000fc20000000000 */
[----:B------:R-:W-:-:S02]  /*3430*/  FADD R219, R31, R219 ;  /* 0x000000db1fdb7221 */ /* 0x000fc40000000000 */
[----:B-1----:R-:W4:Y:S04]  /*3440*/  LDL.LU R226, [R1+0x2c] ;  /* 0x00002c0001e27983 */ /* 0x002f280000300800 */
[----:B------:R1:W-:Y:S01]  /*3450*/  STL [R1+0xa4], R225 ;  /* 0x0000a4e101007387 */ /* 0x0003e20000100800 */
[----:B------:R-:W-:-:S03]  /*3460*/  FADD R218, R32, R218 ;  /* 0x000000da20da7221 */ /* 0x000fc60000000000 */
[----:B-1----:R-:W2:Y:S04]  /*3470*/  LDL.LU R225, [R1+0x28] ;  /* 0x0000280001e17983 */ /* 0x002ea80000300800 */
        /* <DEDUP_REMOVED lines=9> */
[----:B------:R1:W-:Y:S04]  /*3510*/  STL [R1+0xb4], R221 ;  /* 0x0000b4dd01007387 */ /* 0x0003e80000100800 */
        /* <DEDUP_REMOVED lines=12> */
[----:B-1----:R-:W2:Y:S01]  /*35e0*/  LDL.LU R215, [R1] ;  /* 0x0000000001d77983 */ /* 0x002ea20000300800 */
[----:B------:R-:W-:-:S01]  /*35f0*/  FADD R214, R36, R214 ;  /* 0x000000d624d67221 */ /* 0x000fc20000000000 */
[----:B------:R-:W-:Y:S01]  /*3600*/  FADD R213, R37, R213 ;  /* 0x000000d525d57221 */ /* 0x000fe20000000000 */
[----:B------:R-:W-:-:S01]  /*3610*/  FADD R212, R38, R212 ;  /* 0x000000d426d47221 */ /* 0x000fc20000000000 */
[----:B------:R-:W-:Y:S01]  /*3620*/  FADD R211, R39, R211 ;  /* 0x000000d327d37221 */ /* 0x000fe20000000000 */
[----:B------:R-:W-:-:S01]  /*3630*/  FADD R210, R40, R210 ;  /* 0x000000d228d27221 */ /* 0x000fc20000000000 */
[----:B------:R-:W-:Y:S01]  /*3640*/  STL [R1+0xd0], R214 ;  /* 0x0000d0d601007387 */ /* 0x000fe20000100800 */
        /* <DEDUP_REMOVED lines=11> */
[----:B------:R1:W-:Y:S01]  /*3700*/  STL [R1+0xdc], R211 ;  /* 0x0000dcd301007387 */ /* 0x0003e20000100800 */
[----:B------:R-:W-:-:S01]  /*3710*/  FADD R200, R50, R200 ;  /* 0x000000c832c87221 */ /* 0x000fc20000000000 */
[----:B------:R-:W-:Y:S01]  /*3720*/  FADD R199, R51, R199 ;  /* 0x000000c733c77221 */ /* 0x000fe20000000000 */
        /* <DEDUP_REMOVED lines=69> */
[----:B-----5:R-:W-:Y:S01]  /*3b80*/  FADD R0, R121, R0 ;  /* 0x0000000079007221 */ /* 0x020fe20000000000 */
[----:B---3--:R-:W-:-:S01]  /*3b90*/  FADD R227, R134, R227 ;  /* 0x000000e386e37221 */ /* 0x008fc20000000000 */
[----:B----4-:R-:W-:Y:S01]  /*3ba0*/  FADD R226, R133, R226 ;  /* 0x000000e285e27221 */ /* 0x010fe20000000000 */
[----:B--2---:R-:W-:-:S01]  /*3bb0*/  FADD R225, R132, R225 ;  /* 0x000000e184e17221 */ /* 0x004fc20000000000 */
        /* <DEDUP_REMOVED lines=9> */
[----:B------:R-:W-:-:S05]  /*3c50*/  FADD R215, R122, R215 ;  /* 0x000000d77ad77221 */ /* 0x000fca0000000000 */
[----:B------:R2:W-:Y:S04]  /*3c60*/  STL [R1], R215 ;  /* 0x000000d701007387 */ /* 0x0005e80000100800 */
[----:B------:R3:W-:Y:S04]  /*3c70*/  STL [R1+0x4], R216 ;  /* 0x000004d801007387 */ /* 0x0007e80000100800 */
        /* <DEDUP_REMOVED lines=8> */
[----:B-1----:R-:W4:Y:S04]  /*3d00*/  LDL.LU R211, [R1+0x34] ;  /* 0x0000340001d37983 */ /* 0x002f280000300800 */
[----:B------:R1:W-:Y:S04]  /*3d10*/  STL [R1+0x28], R225 ;  /* 0x000028e101007387 */ /* 0x0003e80000100800 */
[----:B------:R-:W4:Y:S04]  /*3d20*/  LDL.LU R212, [R1+0x38] ;  /* 0x0000380001d47983 */ /* 0x000f280000300800 */
[----:B------:R1:W-:Y:S04]  /*3d30*/  STL [R1+0x2c], R226 ;  /* 0x00002ce201007387 */ /* 0x0003e80000100800 */
[----:B------:R-:W4:Y:S04]  /*3d40*/  LDL.LU R213, [R1+0x3c] ;  /* 0x00003c0001d57983 */ /* 0x000f280000300800 */
[----:B------:R1:W-:Y:S04]  /*3d50*/  STL [R1+0x30], R227 ;  /* 0x000030e301007387 */ /* 0x0003e80000100800 */
[----:B------:R-:W4:Y:S04]  /*3d60*/  LDL.LU R214, [R1+0x40] ;  /* 0x0000400001d67983 */ /* 0x000f280000300800 */
[----:B--2---:R-:W2:Y:S04]  /*3d70*/  LDL.LU R215, [R1+0x44] ;  /* 0x0000440001d77983 */ /* 0x004ea80000300800 */
[----:B---3--:R-:W3:Y:S04]  /*3d80*/  LDL.LU R216, [R1+0x48] ;  /* 0x0000480001d87983 */ /* 0x008ee80000300800 */
[----:B----4-:R-:W4:Y:S04]  /*3d90*/  LDL.LU R217, [R1+0x4c] ;  /* 0x00004c0001d97983 */ /* 0x010f280000300800 */
[----:B0-----:R-:W4:Y:S04]  /*3da0*/  LDL.LU R218, [R1+0x50] ;  /* 0x0000500001da7983 */ /* 0x001f280000300800 */
[----:B------:R-:W4:Y:S04]  /*3db0*/  LDL.LU R219, [R1+0x54] ;  /* 0x0000540001db7983 */ /* 0x000f280000300800 */
[----:B------:R-:W4:Y:S04]  /*3dc0*/  LDL.LU R220, [R1+0x58] ;  /* 0x0000580001dc7983 */ /* 0x000f280000300800 */
[----:B------:R-:W4:Y:S04]  /*3dd0*/  LDL.LU R221, [R1+0x5c] ;  /* 0x00005c0001dd7983 */ /* 0x000f280000300800 */
[----:B------:R-:W4:Y:S04]  /*3de0*/  LDL.LU R222, [R1+0x60] ;  /* 0x0000600001de7983 */ /* 0x000f280000300800 */
[----:B------:R-:W4:Y:S04]  /*3df0*/  LDL.LU R223, [R1+0x64] ;  /* 0x0000640001df7983 */ /* 0x000f280000300800 */
[----:B------:R-:W4:Y:S04]  /*3e00*/  LDL.LU R224, [R1+0x68] ;  /* 0x0000680001e07983 */ /* 0x000f280000300800 */
[----:B-1----:R-:W4:Y:S04]  /*3e10*/  LDL.LU R225, [R1+0x6c] ;  /* 0x00006c0001e17983 */ /* 0x002f280000300800 */
[----:B------:R-:W4:Y:S04]  /*3e20*/  LDL.LU R226, [R1+0x70] ;  /* 0x0000700001e27983 */ /* 0x000f280000300800 */
[----:B------:R-:W4:Y:S01]  /*3e30*/  LDL.LU R227, [R1+0x74] ;  /* 0x0000740001e37983 */ /* 0x000f220000300800 */
[----:B------:R-:W-:-:S05]  /*3e40*/  FADD R211, R135, R211 ;  /* 0x000000d387d37221 */ /* 0x000fca0000000000 */
[----:B------:R0:W-:Y:S01]  /*3e50*/  STL [R1+0x34], R211 ;  /* 0x000034d301007387 */ /* 0x0001e20000100800 */
[----:B------:R-:W-:-:S03]  /*3e60*/  FADD R212, R136, R212 ;  /* 0x000000d488d47221 */ /* 0x000fc60000000000 */
[----:B0-----:R1:W5:Y:S01]  /*3e70*/  LDL.LU R211, [R1+0xdc] ;  /* 0x0000dc0001d37983 */ /* 0x0013620000300800 */
[----:B------:R-:W-:-:S03]  /*3e80*/  FADD R213, R137, R213 ;  /* 0x000000d589d57221 */ /* 0x000fc60000000000 */
[----:B------:R0:W-:Y:S01]  /*3e90*/  STL [R1+0x38], R212 ;  /* 0x000038d401007387 */ /* 0x0001e20000100800 */
[----:B------:R-:W-:-:S01]  /*3ea0*/  FADD R214, R138, R214 ;  /* 0x000000d68ad67221 */ /* 0x000fc20000000000 */
[----:B--2---:R-:W-:Y:S02]  /*3eb0*/  FADD R215, R139, R215 ;  /* 0x000000d78bd77221 */ /* 0x004fe40000000000 */
[----:B0-----:R1:W5:Y:S01]  /*3ec0*/  LDL.LU R212, [R1+0xd8] ;  /* 0x0000d80001d47983 */ /* 0x0013620000300800 */
[----:B---3--:R-:W-:-:S03]  /*3ed0*/  FADD R216, R140, R216 ;  /* 0x000000d88cd87221 */ /* 0x008fc60000000000 */
[----:B------:R0:W-:Y:S01]  /*3ee0*/  STL [R1+0x3c], R213 ;  /* 0x00003cd501007387 */ /* 0x0001e20000100800 */
[----:B----4-:R-:W-:-:S03]  /*3ef0*/  FADD R217, R141, R217 ;  /* 0x000000d98dd97221 */ /* 0x010fc60000000000 */
[----:B0-----:R1:W5:Y:S01]  /*3f00*/  LDL.LU R213, [R1+0xd4] ;  /* 0x0000d40001d57983 */ /* 0x0013620000300800 */
[----:B------:R-:W-:-:S03]  /*3f10*/  FADD R218, R142, R218 ;  /* 0x000000da8eda7221 */ /* 0x000fc60000000000 */
[----:B------:R0:W-:Y:S01]  /*3f20*/  STL [R1+0x40], R214 ;  /* 0x000040d601007387 */ /* 0x0001e20000100800 */
[----:B------:R-:W-:-:S01]  /*3f30*/  FADD R219, R143, R219 ;  /* 0x000000db8fdb7221 */ /* 0x000fc20000000000 */
[----:B------:R-:W-:Y:S02]  /*3f40*/  FADD R220, R144, R220 ;  /* 0x000000dc90dc7221 */ /* 0x000fe40000000000 */
[----:B0-----:R1:W5:Y:S04]  /*3f50*/  LDL.LU R214, [R1+0xd0] ;  /* 0x0000d00001d67983 */ /* 0x0013680000300800 */
[----:B------:R0:W-:Y:S01]  /*3f60*/  STL [R1+0x44], R215 ;  /* 0x000044d701007387 */ /* 0x0001e20000100800 */
[----:B------:R-:W-:-:S01]  /*3f70*/  FADD R221, R145, R221 ;  /* 0x000000dd91dd7221 */ /* 0x000fc20000000000 */
[----:B------:R-:W-:-:S02]  /*3f80*/  FADD R222, R146, R222 ;  /* 0x000000de92de7221 */ /* 0x000fc40000000000 */
[----:B0-----:R1:W5:Y:S04]  /*3f90*/  LDL.LU R215, [R1+0xcc] ;  /* 0x0000cc0001d77983 */ /* 0x0013680000300800 */
[----:B------:R0:W-:Y:S01]  /*3fa0*/  STL [R1+0x48], R216 ;  /* 0x000048d801007387 */ /* 0x0001e20000100800 */
[----:B------:R-:W-:-:S03]  /*3fb0*/  FADD R223, R147, R223 ;  /* 0x000000df93df7221 */ /* 0x000fc60000000000 */
        /* <DEDUP_REMOVED lines=13> */
[----:B------:R0:W-:Y:S04]  /*4090*/  STL [R1+0x5c], R221 ;  /* 0x00005cdd01007387 */ /* 0x0001e80000100800 */
        /* <DEDUP_REMOVED lines=12> */
[----:B0-----:R1:W5:Y:S01]  /*4160*/  LDL.LU R227, [R1+0x9c] ;  /* 0x00009c0001e37983 */ /* 0x0013620000300800 */
[----:B------:R-:W-:-:S05]  /*4170*/  UMOV UR6, URZ ;  /* 0x0000003f00067c82 */ /* 0x000fca0008000000 */
.L_x_27:
[----:B------:R-:W-:Y:S05]  /*4180*/  @!P1 BRA `(.L_x_28) ;  /* 0x0000000000049947 */ /* 0x000fea0003800000 */
[----:B------:R-:W-:Y:S01]  /*4190*/  BPT.TRAP 0x1 ;  /* 0x000000040000795c */ /* 0x000fe20000300000 */
.L_x_28:
[----:B------:R-:W-:Y:S02]  /*41a0*/  UISETP.GT.U32.AND UP0, UPT, UR13, 0x1, UPT ;  /* 0x000000010d00788c */ /* 0x000fe4000bf04070 */
[----:B------:R-:W-:-:S04]  /*41b0*/  ULEA UR8, UR24, UR12, 0x3 ;  /* 0x0000000c18087291 */ /* 0x000fc8000f8e183f */
[----:B------:R-:W-:Y:S01]  /*41c0*/  UIADD3 UR8, UR8, 0x38, URZ ;  /* 0x0000003808087890 */ /* 0x000fe2000fffe03f */
[----:B------:R-:W-:-:S03]  /*41d0*/  PLOP3.LUT P0, PT, PT, PT, UP0, 0x80, 0x0 ;  /* 0x000000000000781c */ /* 0x000fc60003f0f008 */
[----:B------:R-:W-:-:S09]  /*41e0*/  UPRMT UR8, URZ, 0x654, UR8 ;  /* 0x000006543f087896 */ /* 0x000fd20008000008 */
[----:B------:R-:W-:Y:S01]  /*41f0*/  SYNCS.ARRIVE.TRANS64.RED.A1T0 RZ, [UR8], RZ ;  /* 0x000000ffffff79a7 */ /* 0x000fe20008100408 */
[----:B------:R-:W-:Y:S05]  /*4200*/  @P0 BRA `(.L_x_29) ;  /* 0x0000000000040947 */ /* 0x000fea0003800000 */
[----:B------:R-:W-:Y:S01]  /*4210*/  BPT.TRAP 0x1 ;  /* 0x000000040000795c */ /* 0x000fe20000300000 */
.L_x_29:
[----:B------:R-:W-:Y:S01]  /*4220*/  UIADD3 UR19, UR19, 0x1, URZ ;  /* 0x0000000113137890 */ /* 0x000fe2000fffe03f */
[C---:B------:R-:W-:Y:S01]  /*4230*/  ISETP.GT.AND P0, PT, R228.reuse, 0x1, PT ;  /* 0x00000001e400780c */ /* 0x040fe20003f04270 */
[----:B------:R-:W-:Y:S01]  /*4240*/  UIADD3 UR24, UR24, 0x1, URZ ;  /* 0x0000000118187890 */ /* 0x000fe2000fffe03f */
[----:B------:R-:W-:Y:S01]  /*4250*/  VIADD R228, R228, 0xffffffff ;  /* 0xffffffffe4e47836 */ /* 0x000fe20000000000 */
[----:B------:R-:W-:Y:S02]  /*4260*/  UISETP.NE.AND UP0, UPT, UR19, 0x7, UPT ;  /* 0x000000071300788c */ /* 0x000fe4000bf05270 */
[----:B------:R-:W-:Y:S02]  /*4270*/  UISETP.NE.AND UP1, UPT, UR24, 0x7, UPT ;  /* 0x000000071800788c */ /* 0x000fe4000bf25270 */
[----:B------:R-:W-:Y:S02]  /*4280*/  USEL UR8, URZ, 0x1, UP0 ;  /* 0x000000013f087887 */ /* 0x000fe40008000000 */
[----:B------:R-:W-:-:S02]  /*4290*/  USEL UR19, UR19, URZ, UP0 ;  /* 0x0000003f13137287 */ /* 0x000fc40008000000 */
[----:B------:R-:W-:Y:S02]  /*42a0*/  USEL UR24, UR24, URZ, UP1 ;  /* 0x0000003f18187287 */ /* 0x000fe40008800000 */
[----:B-----5:R-:W-:Y:S01]  /*42b0*/  LOP3.LUT R227, R227, UR8, RZ, 0x3c, !PT ;  /* 0x00000008e3e37c12 */ /* 0x020fe2000f8e3cff */
[----:B------:R-:W-:Y:S01]  /*42c0*/  UMOV UR8, 0x1 ;  /* 0x0000000100087882 */ /* 0x000fe20000000000 */
[----:B------:R-:W-:Y:S08]  /*42d0*/  @P0 BRA `(.L_x_30) ;  /* 0xffffffec009c0947 */ /* 0x000ff0000383ffff */
.L_x_22:
[----:B------:R-:W-:-:S04]  /*42e0*/  UISETP.NE.AND UP0, UPT, UR6, URZ, UPT ;  /* 0x0000003f0600728c */ /* 0x000fc8000bf05270 */
[----:B------:R-:W-:-:S06]  /*42f0*/  USEL UR6, URZ, 0x1, !UP0 ;  /* 0x000000013f067887 */ /* 0x000fcc000c000000 */
[----:B------:R-:W-:-:S13]  /*4300*/  ISETP.NE.AND P0, PT, RZ, UR6, PT ;  /* 0x00000006ff007c0c */ /* 0x000fda000bf05270 */
[----:B------:R-:W-:Y:S05]  /*4310*/  @!P0 BRA `(.L_x_31) ;  /* 0x0000000c00dc8947 */ /* 0x000fea0003800000 */
[----:B------:R-:W3:Y:S04]  /*4320*/  LDL.LU R227, [R1+0x74] ;  /* 0x0000740001e37983 */ /* 0x000ee80000300800 */
[----:B---3--:R3:W-:Y:S04]  /*4330*/  STL [R1+0x9c], R227 ;  /* 0x00009ce301007387 */ /* 0x0087e80000100800 */
[----:B---3--:R-:W3:Y:S04]  /*4340*/  LDL.LU R227, [R1+0x70] ;  /* 0x0000700001e37983 */ /* 0x008ee80000300800 */
        /* <DEDUP_REMOVED lines=55> */
[----:B---3--:R-:W3:Y:S01]  /*46c0*/  LDL.LU R227, [R1] ;  /* 0x0000000001e37983 */ /* 0x008ee20000300800 */
[----:B------:R-:W-:-:S02]  /*46d0*/  WARPGROUP.DEPBAR.LE gsb0, 0x0 ;  /* 0x00008000000079c5 */ /* 0x000fc40000010000 */
[----:B------:R-:W-:Y:S01]  /*46e0*/  FADD R226, R24, R226 ;  /* 0x000000e218e27221 */ /* 0x000fe20000000000 */
        /* <DEDUP_REMOVED lines=97> */
[----:B---3--:R-:W-:-:S05]  /*4d00*/  FADD R227, R122, R227 ;  /* 0x000000e37ae37221 */ /* 0x008fca0000000000 */
[----:B------:R3:W-:Y:S04]  /*4d10*/  STL [R1], R227 ;  /* 0x000000e301007387 */ /* 0x0007e80000100800 */
[----:B---3--:R-:W3:Y:S02]  /*4d20*/  LDL.LU R227, [R1+0x10c] ;  /* 0x00010c0001e37983 */ /* 0x008ee40000300800 */
[----:B---3--:R-:W-:-:S05]  /*4d30*/  FADD R227, R123, R227 ;  /* 0x000000e37be37221 */ /* 0x008fca0000000000 */
[----:B------:R3:W-:Y:S04]  /*4d40*/  STL [R1+0x4], R227 ;  /* 0x000004e301007387 */ /* 0x0007e80000100800 */
        /* <DEDUP_REMOVED lines=83> */
[----:B------:R3:W-:Y:S02]  /*5280*/  STL [R1+0x74], R227 ;  /* 0x000074e301007387 */ /* 0x0007e40000100800 */
.L_x_31:
[----:B---3--:R-:W-:-:S04]  /*5290*/  IMAD.U32 R227, RZ, RZ, UR31 ;  /* 0x0000001fffe37e24 */ /* 0x008fc8000f8e00ff */
[----:B------:R3:W-:Y:S01]  /*52a0*/  SYNCS.ARRIVE.TRANS64.A1T0 RZ, [R227+UR29], RZ ;  /* 0x000000ffe3ff79a7 */ /* 0x0007e2000810001d */
[----:B------:R-:W-:Y:S02]  /*52b0*/  WARPGROUP.DEPBAR.LE gsb0, 0x0 ;  /* 0x00008000000079c5 */ /* 0x000fe40000010000 */
[----:B------:R-:W4:Y:S02]  /*52c0*/  LDC R24, c[0x0][0x28c] ;  /* 0x0000a300ff187b82 */ /* 0x000f240000000800 */
[----:B----4-:R-:W-:-:S13]  /*52d0*/  ISETP.GE.AND P0, PT, R24, 0x1, PT ;  /* 0x000000011800780c */ /* 0x010fda0003f06270 */
[----:B---3--:R-:W-:Y:S05]  /*52e0*/  @!P0 BRA `(.L_x_32) ;  /* 0x0000000000488947 */ /* 0x008fea0003800000 */
[----:B------:R-:W-:-:S06]  /*52f0*/  UISETP.NE.AND UP0, UPT, UR27, 0x3, UPT ;  /* 0x000000031b00788c */ /* 0x000fcc000bf05270 */
[----:B------:R-:W-:-:S13]  /*5300*/  PLOP3.LUT P0, PT, PT, PT, UP0, 0x80, 0x0 ;  /* 0x000000000000781c */ /* 0x000fda0003f0f008 */
[----:B------:R-:W-:Y:S05]  /*5310*/  @!P0 BRA `(.L_x_33) ;  /* 0x0000000000048947 */ /* 0x000fea0003800000 */
[----:B------:R-:W-:Y:S01]  /*5320*/  BPT.TRAP 0x1 ;  /* 0x000000040000795c */ /* 0x000fe20000300000 */
.L_x_33:
[----:B------:R-:W-:Y:S02]  /*5330*/  UIADD3 UR8, UR16, UR5, URZ ;  /* 0x0000000510087290 */ /* 0x000fe4000fffe03f */
[----:B------:R-:W-:Y:S02]  /*5340*/  UISETP.GT.U32.AND UP0, UPT, UR13, 0x1, UPT ;  /* 0x000000010d00788c */ /* 0x000fe4000bf04070 */
[----:B------:R-:W-:-:S04]  /*5350*/  UIMAD.WIDE.U32 UR6, UR8, 0x24924925, URZ ;  /* 0x24924925080678a5 */ /* 0x000fc8000f8e003f */
[----:B------:R-:W-:Y:S01]  /*5360*/  UIADD3 UR6, UR8, -UR7, URZ ;  /* 0x8000000708067290 */ /* 0x000fe2000fffe03f */
[----:B------:R-:W-:-:S03]  /*5370*/  PLOP3.LUT P0, PT, PT, PT, UP0, 0x80, 0x0 ;  /* 0x000000000000781c */ /* 0x000fc60003f0f008 */
[----:B------:R-:W-:-:S04]  /*5380*/  ULEA.HI UR6, UR6, UR7, URZ, 0x1f ;  /* 0x0000000706067291 */ /* 0x000fc8000f8ff83f */
[----:B------:R-:W-:-:S04]  /*5390*/  USHF.R.U32.HI UR6, URZ, 0x2, UR6 ;  /* 0x000000023f067899 */ /* 0x000fc80008011606 */
[----:B------:R-:W-:-:S04]  /*53a0*/  UIMAD UR6, UR6, -0x7, UR8 ;  /* 0xfffffff9060678a4 */ /* 0x000fc8000f8e0208 */
[----:B------:R-:W-:-:S04]  /*53b0*/  ULEA UR6, UR6, UR12, 0x3 ;  /* 0x0000000c06067291 */ /* 0x000fc8000f8e183f */
[----:B------:R-:W-:-:S04]  /*53c0*/  UIADD3 UR6, UR6, 0x38, URZ ;  /* 0x0000003806067890 */ /* 0x000fc8000fffe03f */
[----:B------:R-:W-:-:S09]  /*53d0*/  UPRMT UR6, URZ, 0x654, UR6 ;  /* 0x000006543f067896 */ /* 0x000fd20008000006 */
[----:B------:R-:W-:Y:S01]  /*53e0*/  SYNCS.ARRIVE.TRANS64.RED.A1T0 RZ, [UR6], RZ ;  /* 0x000000ffffff79a7 */ /* 0x000fe20008100406 */
[----:B------:R-:W-:Y:S05]  /*53f0*/  @P0 BRA `(.L_x_32) ;  /* 0x0000000000040947 */ /* 0x000fea0003800000 */
[----:B------:R-:W-:Y:S01]  /*5400*/  BPT.TRAP 0x1 ;  /* 0x000000040000795c */ /* 0x000fe20000300000 */
.L_x_32:
[----:B------:R-:W3:Y:S01]  /*5410*/  S2R R25, SR_TID.X ;  /* 0x0000000000197919 */ /* 0x000ee20000002100 */
[----:B------:R-:W-:Y:S01]  /*5420*/  IMAD.U32 R24, RZ, RZ, UR30 ;  /* 0x0000001eff187e24 */ /* 0x000fe2000f8e00ff */
[----:B------:R-:W-:Y:S01]  /*5430*/  UIADD3 UR8, UR28, UR5, URZ ;  /* 0x000000051c087290 */ /* 0x000fe2000fffe03f */
[----:B------:R-:W4:Y:S01]  /*5440*/  LDC R35, c[0x0][0x288] ;  /* 0x0000a200ff237b82 */ /* 0x000f220000000800 */
[----:B------:R-:W-:Y:S02]  /*5450*/  UISETP.GE.U32.AND UP1, UPT, UR28, 0x7, UPT ;  /* 0x000000071c00788c */ /* 0x000fe4000bf26070 */
[----:B------:R-:W-:Y:S01]  /*5460*/  SHF.L.U32 R24, R24, 0x1f, RZ ;  /* 0x0000001f18187819 */ /* 0x000fe200000006ff */
[----:B------:R-:W-:Y:S02]  /*5470*/  UISETP.GT.U32.AND UP0, UPT, UR8, 0x6, UPT ;  /* 0x000000060800788c */ /* 0x000fe4000bf04070 */
[----:B------:R-:W-:Y:S01]  /*5480*/  UIMAD.WIDE.U32 UR6, UR8, 0x24924925, URZ ;  /* 0x24924925080678a5 */ /* 0x000fe2000f8e003f */
[----:B------:R-:W5:Y:S01]  /*5490*/  SYNCS.PHASECHK.TRANS64.TRYWAIT P0, [UR17+0x8], R24 ;  /* 0x00000818ff0075a7 */ /* 0x000f620008000151 */
[----:B------:R-:W-:-:S02]  /*54a0*/  UISETP.LT.U32.AND UP0, UPT, UR28, 0x7, UP0 ;  /* 0x000000071c00788c */ /* 0x000fc40008701070 */
[----:B------:R-:W-:Y:S02]  /*54b0*/  UIADD3 UR5, UR8, -UR7, URZ ;  /* 0x8000000708057290 */ /* 0x000fe4000fffe03f */
[----:B------:R-:W-:Y:S02]  /*54c0*/  USEL UR6, URZ, 0x1, !UP0 ;  /* 0x000000013f067887 */ /* 0x000fe4000c000000 */
[----:B------:R-:W-:Y:S02]  /*54d0*/  ULEA.HI UR5, UR5, UR7, URZ, 0x1f ;  /* 0x0000000705057291 */ /* 0x000fe4000f8ff83f */
[----:B------:R-:W-:Y:S02]  /*54e0*/  ULOP3.LUT UR4, UR4, UR6, URZ, 0x3c, !UPT ;  /* 0x0000000604047292 */ /* 0x000fe4000f8e3c3f */
[----:B------:R-:W-:-:S04]  /*54f0*/  USHF.R.U32.HI UR5, URZ, 0x2, UR5 ;  /* 0x000000023f057899 */ /* 0x000fc80008011605 */
[----:B------:R-:W-:Y:S02]  /*5500*/  @UP1 ULOP3.LUT UR4, UR4, 0x1, UR5, 0x78, !UPT ;  /* 0x0000000104041892 */ /* 0x000fe4000f8e7805 */
[----:B------:R-:W-:Y:S01]  /*5510*/  UIMAD UR5, UR5, -0x7, UR8 ;  /* 0xfffffff9050578a4 */ /* 0x000fe2000f8e0208 */
[----:B---3--:R-:W-:-:S04]  /*5520*/  SHF.R.S32.HI R26, RZ, 0x1f, R25 ;  /* 0x0000001fff1a7819 */ /* 0x008fc80000011419 */
[----:B------:R-:W-:-:S04]  /*5530*/  LEA.HI R26, R26, R25, RZ, 0x7 ;  /* 0x000000191a1a7211 */ /* 0x000fc800078f38ff */
[----:B------:R-:W-:-:S05]  /*5540*/  LOP3.LUT R26, R26, 0xffffff80, RZ, 0xc0, !PT ;  /* 0xffffff801a1a7812 */ /* 0x000fca00078ec0ff */
[----:B------:R-:W-:-:S05]  /*5550*/  IMAD.IADD R26, R25, 0x1, -R26 ;  /* 0x00000001191a7824 */ /* 0x000fca00078e0a1a */
[----:B------:R-:W-:-:S04]  /*5560*/  SHF.R.S32.HI R25, RZ, 0x1f, R26 ;  /* 0x0000001fff197819 */ /* 0x000fc8000001141a */
[----:B------:R-:W-:-:S04]  /*5570*/  LEA.HI R25, R25, R26, RZ, 0x2 ;  /* 0x0000001a19197211 */ /* 0x000fc800078f10ff */
[----:B------:R-:W-:-:S05]  /*5580*/  LOP3.LUT R25, R25, 0xfffffffc, RZ, 0xc0, !PT ;  /* 0xfffffffc19197812 */ /* 0x000fca00078ec0ff */
[----:B------:R-:W-:-:S04]  /*5590*/  IMAD.IADD R40, R26, 0x1, -R25 ;  /* 0x000000011a287824 */ /* 0x000fc800078e0a19 */
[----:B------:R-:W-:Y:S01]  /*55a0*/  IMAD.SHL.U32 R32, R40, 0x2, RZ ;  /* 0x0000000228207824 */ /* 0x000fe200078e00ff */
[----:B----45:R-:W-:Y:S06]  /*55b0*/  @!P0 BRA `(.L_x_34) ;  /* 0x000000a800e48947 */ /* 0x030fec0003800000 */
.L_x_323:
[----:B------:R4:W-:Y:S01]  /*55c0*/  STL [R1+0xa0], R2 ;  /* 0x0000a00201007387 */ /* 0x0009e20000100800 */
[----:B------:R-:W-:Y:S01]  /*55d0*/  ULDC UR8, c[0x0][0x284] ;  /* 0x0000a10000087ab9 */ /* 0x000fe20000000800 */
[----:B------:R-:W-:Y:S01]  /*55e0*/  SHF.R.S32.HI R33, RZ, 0x1f, R32 ;  /* 0x0000001fff217819 */ /* 0x000fe20000011420 */
[----:B------:R-:W-:Y:S01]  /*55f0*/  ULDC.64 UR6, c[0x0][0x5d0] ;  /* 0x0001740000067ab9 */ /* 0x000fe20000000a00 */
[----:B----4-:R-:W4:Y:S04]  /*5600*/  LDL.LU R2, [R1+0x88] ;  /* 0x0000880001027983 */ /* 0x010f280000300800 */
[----:B------:R0:W-:Y:S04]  /*5610*/  STL [R1+0x9c], R0 ;  /* 0x00009c0001007387 */ /* 0x0001e80000100800 */
[----:B------:R-:W2:Y:S04]  /*5620*/  LDL R227, [R1+0x78] ;  /* 0x0000780001e37983 */ /* 0x000ea80000100800 */
[----:B0-----:R-:W3:Y:S01]  /*5630*/  LDL R0, [R1+0x84] ;  /* 0x0000840001007983 */ /* 0x001ee20000100800 */
[----:B----4-:R-:W-:-:S03]  /*5640*/  IMAD.SHL.U32 R37, R2, 0x100, RZ ;  /* 0x0000010002257824 */ /* 0x010fc600078e00ff */
[----:B------:R0:W5:Y:S01]  /*5650*/  LDL.LU R2, [R1+0xa0] ;  /* 0x0000a00001027983 */ /* 0x0001620000300800 */
[----:B---3--:R-:W-:-:S03]  /*5660*/  IMAD.SHL.U32 R34, R0, 0x40, RZ ;  /* 0x0000004000227824 */ /* 0x008fc600078e00ff */
[----:B------:R0:W5:Y:S02]  /*5670*/  LDL.LU R0, [R1+0x9c] ;  /* 0x00009c0001007983 */ /* 0x0001640000300800 */
[----:B------:R-:W-:Y:S02]  /*5680*/  ISETP.GE.AND P0, PT, R34, UR8, PT ;  /* 0x0000000822007c0c */ /* 0x000fe4000bf06270 */
[----:B--2---:R-:W-:Y:S02]  /*5690*/  SHF.R.S32.HI R38, RZ, 0x1f, R227 ;  /* 0x0000001fff267819 */ /* 0x004fe400000114e3 */
[----:B------:R-:W-:Y:S01]  /*56a0*/  ISETP.GE.OR P0, PT, R37, R35, P0 ;  /* 0x000000232500720c */ /* 0x000fe20000706670 */
[----:B------:R-:W-:-:S04]  /*56b0*/  IMAD.WIDE.U32 R24, R227, UR6, R32 ;  /* 0x00000006e3187c25 */ /* 0x000fc8000f8e0020 */
[----:B------:R-:W-:Y:S01]  /*56c0*/  IMAD R26, R38, UR6, RZ ;  /* 0x00000006261a7c24 */ /* 0x000fe2000f8e02ff */
[----:B------:R-:W-:Y:S02]  /*56d0*/  SHF.R.S32.HI R36, RZ, 0x1f, R37 ;  /* 0x0000001fff247819 */ /* 0x000fe40000011425 */
[----:B------:R-:W-:Y:S01]  /*56e0*/  IADD3 R24, P1, R37, R24, RZ ;  /* 0x0000001825187210 */ /* 0x000fe20007f3e0ff */
[----:B------:R-:W-:-:S05]  /*56f0*/  IMAD R27, R227, UR7, R26 ;  /* 0x00000007e31b7c24 */ /* 0x000fca000f8e021a */
[----:B------:R-:W-:Y:S01]  /*5700*/  IADD3.X R25, R36, R25, R27, P1, !PT ;  /* 0x0000001924197210 */ /* 0x000fe20000ffe41b */
[----:B0-----:R-:W-:Y:S06]  /*5710*/  @P0 BRA `(.L_x_35) ;  /* 0x0000008c00cc0947 */ /* 0x001fec0003800000 */
[----:B------:R0:W-:Y:S01]  /*5720*/  STL.64 [R1+0xa8], R4 ;  /* 0x0000a80401007387 */ /* 0x0001e20000100a00 */
[----:B------:R-:W2:Y:S01]  /*5730*/  LDC.64 R28, c[0x0][0x5c8] ;  /* 0x00017200ff1c7b82 */ /* 0x000ea20000000a00 */
[----:B------:R-:W-:Y:S02]  /*5740*/  ULDC.64 UR6, c[0x0][0x5c0] ;  /* 0x0001700000067ab9 */ /* 0x000fe40000000a00 */
[----:B0-----:R-:W3:Y:S04]  /*5750*/  LDL.64 R4, [R1+0x90] ;  /* 0x0000900001047983 */ /* 0x001ee80000100a00 */
[----:B-----5:R0:W-:Y:S04]  /*5760*/  STL [R1+0xa0], R2 ;  /* 0x0000a00201007387 */ /* 0x0201e80000100800 */
[----:B0-----:R-:W3:Y:S04]  /*5770*/  LDL.LU R2, [R1+0x84] ;  /* 0x0000840001027983 */ /* 0x001ee80000300800 */
[----:B------:R0:W-:Y:S04]  /*5780*/  STL [R1+0x9c], R0 ;  /* 0x00009c0001007387 */ /* 0x0001e80000100800 */
[----:B0-----:R-:W4:Y:S01]  /*5790*/  LDL R0, [R1+0x8c] ;  /* 0x00008c0001007983 */ /* 0x001f220000100800 */
[----:B---3--:R-:W-:-:S03]  /*57a0*/  IMAD.WIDE R30, R2, 0x40, R4 ;  /* 0x00000040021e7825 */ /* 0x008fc600078e0204 */
[----:B------:R0:W5:Y:S04]  /*57b0*/  LDL.LU.64 R4, [R1+0xa8] ;  /* 0x0000a80001047983 */ /* 0x0001680000300a00 */
[----:B------:R0:W5:Y:S01]  /*57c0*/  LDL.LU R2, [R1+0xa0] ;  /* 0x0000a00001027983 */ /* 0x0001620000300800 */
[-C--:B--2---:R-:W-:Y:S02]  /*57d0*/  IMAD R26, R31, R28.reuse, RZ ;  /* 0x0000001c1f1a7224 */ /* 0x084fe400078e02ff */
[----:B------:R-:W-:-:S04]  /*57e0*/  IMAD.WIDE.U32 R24, R30, R28, R24 ;  /* 0x0000001c1e187225 */ /* 0x000fc800078e0018 */
[----:B------:R-:W-:Y:S01]  /*57f0*/  IMAD R27, R30, R29, R26 ;  /* 0x0000001d1e1b7224 */ /* 0x000fe200078e021a */
[----:B------:R-:W-:Y:S01]  /*5800*/  LEA R26, P0, R28, R24, 0x3 ;  /* 0x000000181c1a7211 */ /* 0x000fe200078018ff */
[----:B----4-:R-:W-:Y:S01]  /*5810*/  IMAD.IADD R39, R0, 0x1, -R34 ;  /* 0x0000000100277824 */ /* 0x010fe200078e0a22 */
[----:B------:R-:W-:Y:S01]  /*5820*/  IADD3 R24, P1, R24, UR6, RZ ;  /* 0x0000000618187c10 */ /* 0x000fe2000ff3e0ff */
[----:B------:R0:W5:Y:S01]  /*5830*/  LDL.LU R0, [R1+0x9c] ;  /* 0x00009c0001007983 */ /* 0x0001620000300800 */
[----:B------:R-:W-:Y:S01]  /*5840*/  IMAD.IADD R27, R25, 0x1, R27 ;  /* 0x00000001191b7824 */ /* 0x000fe200078e021b */
[----:B------:R-:W-:-:S04]  /*5850*/  IADD3 R26, P3, R26, UR6, RZ ;  /* 0x000000061a1a7c10 */ /* 0x000fc8000ff7e0ff */
[----:B------:R-:W-:Y:S01]  /*5860*/  LEA.HI.X R29, R28, R27, R29, 0x3, P0 ;  /* 0x0000001b1c1d7211 */ /* 0x000fe200000f1c1d */
[----:B------:R-:W-:Y:S01]  /*5870*/  IMAD R28, R40, -0x2, R35 ;  /* 0xfffffffe281c7824 */ /* 0x000fe200078e0223 */
[----:B------:R-:W-:Y:S01]  /*5880*/  FSETP.NEU.AND P0, PT, RZ, UR26, PT ;  /* 0x0000001aff007c0b */ /* 0x000fe2000bf0d000 */
[----:B------:R-:W-:Y:S01]  /*5890*/  BSSY B0, `(.L_x_35) ;  /* 0x00008db000007945 */ /* 0x000fe20003800000 */
[----:B------:R-:W-:Y:S02]  /*58a0*/  IADD3.X R25, R27, UR7, RZ, P1, !PT ;  /* 0x000000071b197c10 */ /* 0x000fe40008ffe4ff */
[----:B------:R-:W-:Y:S01]  /*58b0*/  IADD3.X R27, R29, UR7, RZ, P3, !PT ;  /* 0x000000071d1b7c10 */ /* 0x000fe20009ffe4ff */
[----:B------:R-:W-:-:S08]  /*58c0*/  IMAD.IADD R34, R28, 0x1, -R37 ;  /* 0x000000011c227824 */ /* 0x000fd000078e0a25 */
[----:B0-----:R-:W-:Y:S05]  /*58d0*/  @!P0 BRA `(.L_x_36) ;  /* 0x0000006800d88947 */ /* 0x001fea0003800000 */
[----:B------:R-:W-:Y:S01]  /*58e0*/  ULDC.64 UR6, c[0x0][0x5b8] ;  /* 0x00016e0000067ab9 */ /* 0x000fe20000000a00 */
[----:B------:R-:W-:Y:S01]  /*58f0*/  ULDC.64 UR8, c[0x0][0x5a8] ;  /* 0x00016a0000087ab9 */ /* 0x000fe20000000a00 */
[----:B------:R-:W-:Y:S01]  /*5900*/  IMAD.WIDE.U32 R32, R227, UR6, R32 ;  /* 0x00000006e3207c25 */ /* 0x000fe2000f8e0020 */
[----:B------:R-:W-:Y:S03]  /*5910*/  BSSY B1, `(.L_x_37) ;  /* 0x0000010000017945 */ /* 0x000fe60003800000 */
[----:B------:R-:W-:Y:S01]  /*5920*/  IMAD R28, R38, UR6, RZ ;  /* 0x00000006261c7c24 */ /* 0x000fe2000f8e02ff */
[----:B------:R-:W-:-:S03]  /*5930*/  IADD3 R32, P0, R37, R32, RZ ;  /* 0x0000002025207210 */ /* 0x000fc60007f1e0ff */
[----:B------:R-:W-:Y:S01]  /*5940*/  IMAD R29, R227, UR7, R28 ;  /* 0x00000007e31d7c24 */ /* 0x000fe2000f8e021c */
[----:B------:R-:W-:Y:S02]  /*5950*/  ULDC.64 UR6, c[0x0][0x5b0] ;  /* 0x00016c0000067ab9 */ /* 0x000fe40000000a00 */
[----:B------:R-:W-:Y:S02]  /*5960*/  IMAD R35, R31, UR6, RZ ;  /* 0x000000061f237c24 */ /* 0x000fe4000f8e02ff */
[----:B------:R-:W-:Y:S02]  /*5970*/  IADD3.X R33, R36, R33, R29, P0, !PT ;  /* 0x0000002124217210 */ /* 0x000fe400007fe41d */
[----:B------:R-:W-:Y:S01]  /*5980*/  ISETP.GE.AND P0, PT, R39, 0x1, PT ;  /* 0x000000012700780c */ /* 0x000fe20003f06270 */
[C---:B------:R-:W-:Y:S02]  /*5990*/  IMAD R35, R30.reuse, UR7, R35 ;  /* 0x000000071e237c24 */ /* 0x040fe4000f8e0223 */
[----:B------:R-:W-:Y:S01]  /*59a0*/  IMAD.WIDE.U32 R28, R30, UR6, R32 ;  /* 0x000000061e1c7c25 */ /* 0x000fe2000f8e0020 */
[----:B------:R-:W-:-:S02]  /*59b0*/  ISETP.LT.OR P4, PT, R34, 0x1, !P0 ;  /* 0x000000012200780c */ /* 0x000fc40004781670 */
[----:B------:R-:W-:-:S04]  /*59c0*/  IADD3 R28, P1, R28, UR8, RZ ;  /* 0x000000081c1c7c10 */ /* 0x000fc8000ff3e0ff */
[--C-:B------:R-:W-:Y:S02]  /*59d0*/  IADD3.X R29, R29, UR9, R35.reuse, P1, !PT ;  /* 0x000000091d1d7c10 */ /* 0x100fe40008ffe423 */
[----:B------:R-:W-:-:S05]  /*59e0*/  PRMT R35, RZ, 0x7610, R35 ;  /* 0x00007610ff237816 */ /* 0x000fca0000000023 */
[----:B------:R-:W-:Y:S05]  /*59f0*/  @P4 BRA `(.L_x_38) ;  /* 0x0000000000044947 */ /* 0x000fea0003800000 */
[----:B------:R0:W5:Y:S02]  /*5a00*/  LDG.E.U8 R35, desc[UR22][R28.64] ;  /* 0x000000161c237981 */ /* 0x000164000c1e1100 */
.L_x_38:
[----:B------:R-:W-:Y:S05]  /*5a10*/  BSYNC B1 ;  /* 0x0000000000017941 */ /* 0x000fea0003800000 */
.L_x_37:
[----:B-----5:R-:W-:Y:S01]  /*5a20*/  LOP3.LUT R35, R35, 0xff, RZ, 0xc0, !PT ;  /* 0x000000ff23237812 */ /* 0x020fe200078ec0ff */
[----:B------:R-:W-:Y:S01]  /*5a30*/  BSSY B1, `(.L_x_39) ;  /* 0x000000b000017945 */ /* 0x000fe20003800000 */
[----:B------:R-:W-:Y:S02]  /*5a40*/  ISETP.LT.OR P3, PT, R34, 0x2, !P0 ;  /* 0x000000022200780c */ /* 0x000fe40004761670 */
[----:B------:R-:W-:-:S05]  /*5a50*/  F2FP.F16.E4M3.UNPACK_B R35, R35 ;  /* 0x00000023ff23723e */ /* 0x000fca00020006ff */
[----:B------:R-:W-:-:S05]  /*5a60*/  HADD2.F32 R35, -RZ, R35.H0_H0 ;  /* 0x20000023ff237230 */ /* 0x000fca0000004100 */
[----:B------:R-:W-:-:S04]  /*5a70*/  FMUL R35, R35, UR26 ;  /* 0x0000001a23237c20 */ /* 0x000fc80008400000 */
[----:B------:R-:W-:-:S05]  /*5a80*/  FFMA R35, R226, UR25, R35 ;  /* 0x00000019e2237c23 */ /* 0x000fca0008000023 */
[----:B------:R-:W-:Y:S02]  /*5a90*/  F2FP.SATFINITE.E4M3.F32.PACK_AB_MERGE_C R37, RZ, R35, RZ ;  /* 0x00000023ff25723e */ /* 0x000fe400048070ff */
[----:B------:R-:W-:-:S03]  /*5aa0*/  PRMT R35, RZ, 0x7610, R35 ;  /* 0x00007610ff237816 */ /* 0x000fc60000000023 */
[----:B------:R2:W-:Y:S01]  /*5ab0*/  @!P4 STG.E.U8 desc[UR22][R24.64], R37 ;  /* 0x000000251800c986 */ /* 0x0005e2000c101116 */
[----:B------:R-:W-:Y:S05]  /*5ac0*/  @P3 BRA `(.L_x_40) ;  /* 0x0000000000043947 */ /* 0x000fea0003800000 */
[----:B------:R3:W5:Y:S02]  /*5ad0*/  LDG.E.U8 R35, desc[UR22][R28.64+0x1] ;  /* 0x000001161c237981 */ /* 0x000764000c1e1100 */
.L_x_40:
[----:B------:R-:W-:Y:S05]  /*5ae0*/  BSYNC B1 ;  /* 0x0000000000017941 */ /* 0x000fea0003800000 */
.L_x_39:
[----:B-----5:R-:W-:Y:S01]  /*5af0*/  LOP3.LUT R35, R35, 0xff, RZ, 0xc0, !PT ;  /* 0x000000ff23237812 */ /* 0x020fe200078ec0ff */
[----:B------:R-:W-:Y:S01]  /*5b00*/  BSSY B1, `(.L_x_41) ;  /* 0x0000013000017945 */ /* 0x000fe20003800000 */
[----:B--2---:R-:W-:Y:S02]  /*5b10*/  IADD3 R37, P1, R30, 0x8, RZ ;  /* 0x000000081e257810 */ /* 0x004fe40007f3e0ff */
[----:B------:R-:W-:-:S03]  /*5b20*/  F2FP.F16.E4M3.UNPACK_B R35, R35 ;  /* 0x00000023ff23723e */ /* 0x000fc600020006ff */
[----:B------:R-:W-:Y:S01]  /*5b30*/  IMAD.X R31, RZ, RZ, R31, P1 ;  /* 0x000000ffff1f7224 */ /* 0x000fe200008e061f */
[----:B------:R-:W-:Y:S01]  /*5b40*/  ISETP.GE.AND P1, PT, R39, 0x9, PT ;  /* 0x000000092700780c */ /* 0x000fe20003f26270 */
[----:B------:R-:W-:Y:S02]  /*5b50*/  HADD2.F32 R35, -RZ, R35.H0_H0 ;  /* 0x20000023ff237230 */ /* 0x000fe40000004100 */
[----:B------:R-:W-:Y:S01]  /*5b60*/  IMAD R36, R31, UR6, RZ ;  /* 0x000000061f247c24 */ /* 0x000fe2000f8e02ff */
[----:B------:R-:W-:Y:S01]  /*5b70*/  ISETP.LT.OR P5, PT, R34, 0x1, !P1 ;  /* 0x000000012200780c */ /* 0x000fe20004fa1670 */
[----:B------:R-:W-:-:S04]  /*5b80*/  IMAD.WIDE.U32 R32, R37, UR6, R32 ;  /* 0x0000000625207c25 */ /* 0x000fc8000f8e0020 */
[----:B------:R-:W-:Y:S01]  /*5b90*/  FMUL R30, R35, UR26 ;  /* 0x0000001a231e7c20 */ /* 0x000fe20008400000 */
[----:B------:R-:W-:-:S03]  /*5ba0*/  IMAD R37, R37, UR7, R36 ;  /* 0x0000000725257c24 */ /* 0x000fc6000f8e0224 */
[----:B------:R-:W-:Y:S01]  /*5bb0*/  FFMA R225, R225, UR25, R30 ;  /* 0x00000019e1e17c23 */ /* 0x000fe2000800001e */
[----:B------:R-:W-:Y:S02]  /*5bc0*/  IADD3 R30, P4, R32, UR8, RZ ;  /* 0x00000008201e7c10 */ /* 0x000fe4000ff9e0ff */
[----:B------:R-:W-:Y:S02]  /*5bd0*/  PRMT R32, RZ, 0x7610, R32 ;  /* 0x00007610ff207816 */ /* 0x000fe40000000020 */
[----:B------:R-:W-:Y:S02]  /*5be0*/  F2FP.SATFINITE.E4M3.F32.PACK_AB_MERGE_C R225, RZ, R225, RZ ;  /* 0x000000e1ffe1723e */ /* 0x000fe400048070ff */
[----:B------:R-:W-:-:S03]  /*5bf0*/  IADD3.X R31, R33, UR9, R37, P4, !PT ;  /* 0x00000009211f7c10 */ /* 0x000fc6000a7fe425 */
[----:B------:R2:W-:Y:S01]  /*5c00*/  @!P3 STG.E.U8 desc[UR22][R24.64+0x1], R225 ;  /* 0x000001e11800b986 */ /* 0x0005e2000c101116 */
[----:B------:R-:W-:Y:S05]  /*5c10*/  @P5 BRA `(.L_x_42) ;  /* 0x0000000000045947 */ /* 0x000fea0003800000 */
[----:B------:R4:W5:Y:S02]  /*5c20*/  LDG.E.U8 R32, desc[UR22][R30.64] ;  /* 0x000000161e207981 */ /* 0x000964000c1e1100 */
.L_x_42:
[----:B------:R-:W-:Y:S05]  /*5c30*/  BSYNC B1 ;  /* 0x0000000000017941 */ /* 0x000fea0003800000 */
.L_x_41:
[----:B-----5:R-:W-:Y:S01]  /*5c40*/  LOP3.LUT R32, R32, 0xff, RZ, 0xc0, !PT ;  /* 0x000000ff20207812 */ /* 0x020fe200078ec0ff */
[----:B------:R-:W-:Y:S01]  /*5c50*/  BSSY B1, `(.L_x_43) ;  /* 0x000000b000017945 */ /* 0x000fe20003800000 */
[----:B------:R-:W-:Y:S02]  /*5c60*/  ISETP.LT.OR P3, PT, R34, 0x2, !P1 ;  /* 0x000000022200780c */ /* 0x000fe40004f61670 */
[----:B------:R-:W-:-:S05]  /*5c70*/  F2FP.F16.E4M3.UNPACK_B R32, R32 ;  /* 0x00000020ff20723e */ /* 0x000fca00020006ff */
[----:B------:R-:W-:-:S05]  /*5c80*/  HADD2.F32 R32, -RZ, R32.H0_H0 ;  /* 0x20000020ff207230 */ /* 0x000fca0000004100 */
[----:B------:R-:W-:Y:S01]  /*5c90*/  FMUL R33, R32, UR26 ;  /* 0x0000001a20217c20 */ /* 0x000fe20008400000 */
[----:B------:R-:W-:-:S03]  /*5ca0*/  PRMT R32, RZ, 0x7610, R32 ;  /* 0x00007610ff207816 */ /* 0x000fc60000000020 */
[----:B------:R-:W-:-:S05]  /*5cb0*/  FFMA R33, R224, UR25, R33 ;  /* 0x00000019e0217c23 */ /* 0x000fca0008000021 */
[----:B------:R-:W-:-:S05]  /*5cc0*/  F2FP.SATFINITE.E4M3.F32.PACK_AB_MERGE_C R33, RZ, R33, RZ ;  /* 0x00000021ff21723e */ /* 0x000fca00048070ff */
[----:B------:R0:W-:Y:S01]  /*5cd0*/  @!P5 STG.E.U8 desc[UR22][R26.64], R33 ;  /* 0x000000211a00d986 */ /* 0x0001e2000c101116 */
[----:B------:R-:W-:Y:S05]  /*5ce0*/  @P3 BRA `(.L_x_44) ;  /* 0x0000000000043947 */ /* 0x000fea0003800000 */
[----:B------:R0:W5:Y:S02]  /*5cf0*/  LDG.E.U8 R32, desc[UR22][R30.64+0x1] ;  /* 0x000001161e207981 */ /* 0x000164000c1e1100 */
.L_x_44:
[----:B------:R-:W-:Y:S05]  /*5d00*/  BSYNC B1 ;  /* 0x0000000000017941 */ /* 0x000fea0003800000 */
.L_x_43:
[----:B-----5:R-:W-:Y:S01]  /*5d10*/  LOP3.LUT R32, R32, 0xff, RZ, 0xc0, !PT ;  /* 0x000000ff20207812 */ /* 0x020fe200078ec0ff */
[----:B------:R-:W-:Y:S01]  /*5d20*/  BSSY B1, `(.L_x_45) ;  /* 0x000000b000017945 */ /* 0x000fe20003800000 */
[----:B------:R-:W-:Y:S02]  /*5d30*/  ISETP.LT.OR P4, PT, R34, 0x9, !P0 ;  /* 0x000000092200780c */ /* 0x000fe40004781670 */
[----:B------:R-:W-:-:S05]  /*5d40*/  F2FP.F16.E4M3.UNPACK_B R32, R32 ;  /* 0x00000020ff20723e */ /* 0x000fca00020006ff */
[----:B------:R-:W-:-:S05]  /*5d50*/  HADD2.F32 R32, -RZ, R32.H0_H0 ;  /* 0x20000020ff207230 */ /* 0x000fca0000004100 */
[----:B------:R-:W-:-:S04]  /*5d60*/  FMUL R32, R32, UR26 ;  /* 0x0000001a20207c20 */ /* 0x000fc80008400000 */
[----:B------:R-:W-:-:S05]  /*5d70*/  FFMA R32, R223, UR25, R32 ;  /* 0x00000019df207c23 */ /* 0x000fca0008000020 */
[----:B0-----:R-:W-:Y:S02]  /*5d80*/  F2FP.SATFINITE.E4M3.F32.PACK_AB_MERGE_C R33, RZ, R32, RZ ;  /* 0x00000020ff21723e */ /* 0x001fe400048070ff */
[----:B------:R-:W-:-:S03]  /*5d90*/  PRMT R32, RZ, 0x7610, R32 ;  /* 0x00007610ff207816 */ /* 0x000fc60000000020 */
[----:B------:R0:W-:Y:S01]  /*5da0*/  @!P3 STG.E.U8 desc[UR22][R26.64+0x1], R33 ;  /* 0x000001211a00b986 */ /* 0x0001e2000c101116 */
[----:B------:R-:W-:Y:S05]  /*5db0*/  @P4 BRA `(.L_x_46) ;  /* 0x0000000000044947 */ /* 0x000fea0003800000 */
[----:B------:R0:W5:Y:S02]  /*5dc0*/  LDG.E.U8 R32, desc[UR22][R28.64+0x8] ;  /* 0x000008161c207981 */ /* 0x000164000c1e1100 */
.L_x_46:
[----:B------:R-:W-:Y:S05]  /*5dd0*/  BSYNC B1 ;  /* 0x0000000000017941 */ /* 0x000fea0003800000 */
.L_x_45:
[----:B-----5:R-:W-:Y:S01]  /*5de0*/  LOP3.LUT R32, R32, 0xff, RZ, 0xc0, !PT ;  /* 0x000000ff20207812 */ /* 0x020fe200078ec0ff */
[----:B------:R-:W-:Y:S01]  /*5df0*/  BSSY B1, `(.L_x_47) ;  /* 0x000000b000017945 */ /* 0x000fe20003800000 */
[----:B------:R-:W-:Y:S02]  /*5e00*/  ISETP.LT.OR P3, PT, R34, 0xa, !P0 ;  /* 0x0000000a2200780c */ /* 0x000fe40004761670 */
[----:B------:R-:W-:-:S05]  /*5e10*/  F2FP.F16.E4M3.UNPACK_B R32, R32 ;  /* 0x00000020ff20723e */ /* 0x000fca00020006ff */
[----:B------:R-:W-:-:S05]  /*5e20*/  HADD2.F32 R32, -RZ, R32.H0_H0 ;  /* 0x20000020ff207230 */ /* 0x000fca0000004100 */
[----:B0-----:R-:W-:Y:S01]  /*5e30*/  FMUL R33, R32, UR26 ;  /* 0x0000001a20217c20 */ /* 0x001fe20008400000 */
[----:B------:R-:W-:-:S03]  /*5e40*/  PRMT R32, RZ, 0x7610, R32 ;  /* 0x00007610ff207816 */ /* 0x000fc60000000020 */
[----:B------:R-:W-:-:S05]  /*5e50*/  FFMA R33, R222, UR25, R33 ;  /* 0x00000019de217c23 */ /* 0x000fca0008000021 */
[----:B------:R-:W-:-:S05]  /*5e60*/  F2FP.SATFINITE.E4M3.F32.PACK_AB_MERGE_C R33, RZ, R33, RZ ;  /* 0x00000021ff21723e */ /* 0x000fca00048070ff */
[----:B------:R0:W-:Y:S01]  /*5e70*/  @!P4 STG.E.U8 desc[UR22][R24.64+0x8], R33 ;  /* 0x000008211800c986 */ /* 0x0001e2000c101116 */
[----:B------:R-:W-:Y:S05]  /*5e80*/  @P3 BRA `(.L_x_48) ;  /* 0x0000000000043947 */ /* 0x000fea0003800000 */
[----:B------:R0:W5:Y:S02]  /*5e90*/  LDG.E.U8 R32, desc[UR22][R28.64+0x9] ;  /* 0x000009161c207981 */ /* 0x000164000c1e1100 */
.L_x_48:
[----:B------:R-:W-:Y:S05]  /*5ea0*/  BSYNC B1 ;  /* 0x0000000000017941 */ /* 0x000fea0003800000 */
.L_x_47:
        /* <DEDUP_REMOVED lines=12> */
.L_x_50:
[----:B------:R-:W-:Y:S05]  /*5f70*/  BSYNC B1 ;  /* 0x0000000000017941 */ /* 0x000fea0003800000 */
.L_x_49:
        /* <DEDUP_REMOVED lines=12> */
.L_x_52:
[----:B------:R-:W-:Y:S05]  /*6040*/  BSYNC B1 ;  /* 0x0000000000017941 */ /* 0x000fea0003800000 */
.L_x_51:
        /* <DEDUP_REMOVED lines=12> */
.L_x_54:
[----:B------:R-:W-:Y:S05]  /*6110*/  BSYNC B1 ;  /* 0x0000000000017941 */ /* 0x000fea0003800000 */
.L_x_53:
        /* <DEDUP_REMOVED lines=12> */
.L_x_56:
[----:B------:R-:W-:Y:S05]  /*61e0*/  BSYNC B1 ;  /* 0x0000000000017941 */ /* 0x000fea0003800000 */
.L_x_55:
        /* <DEDUP_REMOVED lines=12> */
.L_x_58:
[----:B------:R-:W-:Y:S05]  /*62b0*/  BSYNC B1 ;  /* 0x0000000000017941 */ /* 0x000fea0003800000 */
.L_x_57:
        /* <DEDUP_REMOVED lines=12> */
.L_x_60:
[----:B------:R-:W-:Y:S05]  /*6380*/  BSYNC B1 ;  /* 0x0000000000017941 */ /* 0x000fea0003800000 */
.L_x_59:
        /* <DEDUP_REMOVED lines=12> */
.L_x_62:
[----:B------:R-:W-:Y:S05]  /*6450*/  BSYNC B1 ;  /* 0x0000000000017941 */ /* 0x000fea0003800000 */
.L_x_61:
        /* <DEDUP_REMOVED lines=12> */
.L_x_64:
[----:B------:R-:W-:Y:S05]  /*6520*/  BSYNC B1 ;  /* 0x0000000000017941 */ /* 0x000fea0003800000 */
.L_x_63:
        /* <DEDUP_REMOVED lines=12> */
.L_x_66:
[----:B------:R-:W-:Y:S05]  /*65f0*/  BSYNC B1 ;  /* 0x0000000000017941 */ /* 0x000fea0003800000 */
.L_x_65:
        /* <DEDUP_REMOVED lines=12> */
.L_x_68:
[----:B------:R-:W-:Y:S05]  /*66c0*/  BSYNC B1 ;  /* 0x0000000000017941 */ /* 0x000fea0003800000 */
.L_x_67:
        /* <DEDUP_REMOVED lines=12> */
.L_x_70:
[----:B------:R-:W-:Y:S05]  /*6790*/  BSYNC B1 ;  /* 0x0000000000017941 */ /* 0x000fea0003800000 */
.L_x_69:
        /* <DEDUP_REMOVED lines=12> */
.L_x_72:
[----:B------:R-:W-:Y:S05]  /*6860*/  BSYNC B1 ;  /* 0x0000000000017941 */ /* 0x000fea0003800000 */
.L_x_71:
        /* <DEDUP_REMOVED lines=12> */
.L_x_74:
[----:B------:R-:W-:Y:S05]  /*6930*/  BSYNC B1 ;  /* 0x0000000000017941 */ /* 0x000fea0003800000 */
.L_x_73:
        /* <DEDUP_REMOVED lines=12> */
.L_x_76:
[----:B------:R-:W-:Y:S05]  /*6a00*/  BSYNC B1 ;  /* 0x0000000000017941 */ /* 0x000fea0003800000 */
.L_x_75:
        /* <DEDUP_REMOVED lines=12> */
.L_x_78:
[----:B------:R-:W-:Y:S05]  /*6ad0*/  BSYNC B1 ;  /* 0x0000000000017941 */ /* 0x000fea0003800000 */
.L_x_77:
        /* <DEDUP_REMOVED lines=12> */
.L_x_80:
[----:B------:R-:W-:Y:S05]  /*6ba0*/  BSYNC B1 ;  /* 0x0000000000017941 */ /* 0x000fea0003800000 */
.L_x_79:
        /* <DEDUP_REMOVED lines=12> */
.L_x_82:
[----:B------:R-:W-:Y:S05]  /*6c70*/  BSYNC B1 ;  /* 0x0000000000017941 */ /* 0x000fea0003800000 */
.L_x_81:
        /* <DEDUP_REMOVED lines=12> */
.L_x_84:
[----:B------:R-:W-:Y:S05]  /*6d40*/  BSYNC B1 ;  /* 0x0000000000017941 */ /* 0x000fea0003800000 */
.L_x_83:
        /* <DEDUP_REMOVED lines=12> */
.L_x_86:
[----:B------:R-:W-:Y:S05]  /*6e10*/  BSYNC B1 ;  /* 0x0000000000017941 */ /* 0x000fea0003800000 */
.L_x_85:
        /* <DEDUP_REMOVED lines=12> */
.L_x_88:
[----:B------:R-:W-:Y:S05]  /*6ee0*/  BSYNC B1 ;  /* 0x0000000000017941 */ /* 0x000fea0003800000 */
.L_x_87:
        /* <DEDUP_REMOVED lines=12> */
.L_x_90:
[----:B------:R-:W-:Y:S05]  /*6fb0*/  BSYNC B1 ;  /* 0x0000000000017941 */ /* 0x000fea0003800000 */
.L_x_89:
        /* <DEDUP_REMOVED lines=12> */
.L_x_92:
[----:B------:R-:W-:Y:S05]  /*7080*/  BSYNC B1 ;  /* 0x0000000000017941 */ /* 0x000fea0003800000 */
.L_x_91:
        /* <DEDUP_REMOVED lines=12> */
.L_x_94:
[----:B------:R-:W-:Y:S05]  /*7150*/  BSYNC B1 ;  /* 0x0000000000017941 */ /* 0x000fea0003800000 */
.L_x_93:
        /* <DEDUP_REMOVED lines=12> */
.L_x_96:
[----:B------:R-:W-:Y:S05]  /*7220*/  BSYNC B1 ;  /* 0x0000000000017941 */ /* 0x000fea0003800000 */
.L_x_95:
        /* <DEDUP_REMOVED lines=12> */
.L_x_98:
[----:B------:R-:W-:Y:S05]  /*72f0*/  BSYNC B1 ;  /* 0x0000000000017941 */ /* 0x000fea0003800000 */
.L_x_97:
        /* <DEDUP_REMOVED lines=12> */
.L_x_100:
[----:B------:R-:W-:Y:S05]  /*73c0*/  BSYNC B1 ;  /* 0x0000000000017941 */ /* 0x000fea0003800000 */
.L_x_99:
        /* <DEDUP_REMOVED lines=12> */
.L_x_102:
[----:B------:R-:W-:Y:S05]  /*7490*/  BSYNC B1 ;  /* 0x0000000000017941 */ /* 0x000fea0003800000 */
.L_x_101:
        /* <DEDUP_REMOVED lines=12> */
.L_x_104:
[----:B------:R-:W-:Y:S05]  /*7560*/  BSYNC B1 ;  /* 0x0000000000017941 */ /* 0x000fea0003800000 */
.L_x_103:
        /* <DEDUP_REMOVED lines=12> */
.L_x_106:
[----:B------:R-:W-:Y:S05]  /*7630*/  BSYNC B1 ;  /* 0x0000000000017941 */ /* 0x000fea0003800000 */
.L_x_105:
        /* <DEDUP_REMOVED lines=12> */
.L_x_108:
[----:B------:R-:W-:Y:S05]  /*7700*/  BSYNC B1 ;  /* 0x0000000000017941 */ /* 0x000fea0003800000 */
.L_x_107:
        /* <DEDUP_REMOVED lines=12> */
.L_x_110:
[----:B------:R-:W-:Y:S05]  /*77d0*/  BSYNC B1 ;  /* 0x0000000000017941 */ /* 0x000fea0003800000 */
.L_x_109:
        /* <DEDUP_REMOVED lines=12> */
.L_x_112:
[----:B------:R-:W-:Y:S05]  /*78a0*/  BSYNC B1 ;  /* 0x0000000000017941 */ /* 0x000fea0003800000 */
.L_x_111:
        /* <DEDUP_REMOVED lines=12> */
.L_x_114:
[----:B------:R-:W-:Y:S05]  /*7970*/  BSYNC B1 ;  /* 0x0000000000017941 */ /* 0x000fea0003800000 */
.L_x_113:
        /* <DEDUP_REMOVED lines=12> */
.L_x_116:
[----:B------:R-:W-:Y:S05]  /*7a40*/  BSYNC B1 ;  /* 0x0000000000017941 */ /* 0x000fea0003800000 */
.L_x_115:
        /* <DEDUP_REMOVED lines=12> */
.L_x_118:
[----:B------:R-:W-:Y:S05]  /*7b10*/  BSYNC B1 ;  /* 0x0000000000017941 */ /* 0x000fea0003800000 */
.L_x_117:
        /* <DEDUP_REMOVED lines=12> */
.L_x_120:
[----:B------:R-:W-:Y:S05]  /*7be0*/  BSYNC B1 ;  /* 0x0000000000017941 */ /* 0x000fea0003800000 */
.L_x_119:
        /* <DEDUP_REMOVED lines=12> */
.L_x_122:
[----:B------:R-:W-:Y:S05]  /*7cb0*/  BSYNC B1 ;  /* 0x0000000000017941 */ /* 0x000fea0003800000 */
.L_x_121:
        /* <DEDUP_REMOVED lines=12> */
.L_x_124:
[----:B------:R-:W-:Y:S05]  /*7d80*/  BSYNC B1 ;  /* 0x0000000000017941 */ /* 0x000fea0003800000 */
.L_x_123:
        /* <DEDUP_REMOVED lines=12> */
.L_x_126:
[----:B------:R-:W-:Y:S05]  /*7e50*/  BSYNC B1 ;  /* 0x0000000000017941 */ /* 0x000fea0003800000 */
.L_x_125:
        /* <DEDUP_REMOVED lines=12> */
.L_x_128:
[----:B------:R-:W-:Y:S05]  /*7f20*/  BSYNC B1 ;  /* 0x0000000000017941 */ /* 0x000fea0003800000 */
.L_x_127:
        /* <DEDUP_REMOVED lines=12> */
.L_x_130:
[----:B------:R-:W-:Y:S05]  /*7ff0*/  BSYNC B1 ;  /* 0x0000000000017941 */ /* 0x000fea0003800000 */
.L_x_129:
        /* <DEDUP_REMOVED lines=12> */
.L_x_132:
[----:B------:R-:W-:Y:S05]  /*80c0*/  BSYNC B1 ;  /* 0x0000000000017941 */ /* 0x000fea0003800000 */
.L_x_131:
        /* <DEDUP_REMOVED lines=12> */
.L_x_134:
[----:B------:R-:W-:Y:S05]  /*8190*/  BSYNC B1 ;  /* 0x0000000000017941 */ /* 0x000fea0003800000 */
.L_x_133:
        /* <DEDUP_REMOVED lines=12> */
.L_x_136:
[----:B------:R-:W-:Y:S05]  /*8260*/  BSYNC B1 ;  /* 0x0000000000017941 */ /* 0x000fea0003800000 */
.L_x_135:
        /* <DEDUP_REMOVED lines=12> */
.L_x_138:
[----:B------:R-:W-:Y:S05]  /*8330*/  BSYNC B1 ;  /* 0x0000000000017941 */ /* 0x000fea0003800000 */
.L_x_137:
        /* <DEDUP_REMOVED lines=12> */
.L_x_140:
[----:B------:R-:W-:Y:S05]  /*8400*/  BSYNC B1 ;  /* 0x0000000000017941 */ /* 0x000fea0003800000 */
.L_x_139:
        /* <DEDUP_REMOVED lines=12> */
.L_x_142:
[----:B------:R-:W-:Y:S05]  /*84d0*/  BSYNC B1 ;  /* 0x0000000000017941 */ /* 0x000fea0003800000 */
.L_x_141:
        /* <DEDUP_REMOVED lines=12> */
.L_x_144:
[----:B------:R-:W-:Y:S05]  /*85a0*/  BSYNC B1 ;  /* 0x0000000000017941 */ /* 0x000fea0003800000 */
.L_x_143:
        /* <DEDUP_REMOVED lines=12> */
.L_x_146:
[----:B------:R-:W-:Y:S05]  /*8670*/  BSYNC B1 ;  /* 0x0000000000017941 */ /* 0x000fea0003800000 */
.L_x_145:
        /* <DEDUP_REMOVED lines=12> */
.L_x_148:
[----:B------:R-:W-:Y:S05]  /*8740*/  BSYNC B1 ;  /* 0x0000000000017941 */ /* 0x000fea0003800000 */
.L_x_147:
        /* <DEDUP_REMOVED lines=12> */
.L_x_150:
[----:B------:R-:W-:Y:S05]  /*8810*/  BSYNC B1 ;  /* 0x0000000000017941 */ /* 0x000fea0003800000 */
.L_x_149:
        /* <DEDUP_REMOVED lines=12> */
.L_x_152:
[----:B------:R-:W-:Y:S05]  /*88e0*/  BSYNC B1 ;  /* 0x0000000000017941 */ /* 0x000fea0003800000 */
.L_x_151:
        /* <DEDUP_REMOVED lines=12> */
.L_x_154:
[----:B------:R-:W-:Y:S05]  /*89b0*/  BSYNC B1 ;  /* 0x0000000000017941 */ /* 0x000fea0003800000 */
.L_x_153:
        /* <DEDUP_REMOVED lines=12> */
.L_x_156:
[----:B------:R-:W-:Y:S05]  /*8a80*/  BSYNC B1 ;  /* 0x0000000000017941 */ /* 0x000fea0003800000 */
.L_x_155:
        /* <DEDUP_REMOVED lines=12> */
.L_x_158:
[----:B------:R-:W-:Y:S05]  /*8b50*/  BSYNC B1 ;  /* 0x0000000000017941 */ /* 0x000fea0003800000 */
.L_x_157:
        /* <DEDUP_REMOVED lines=12> */
.L_x_160:
[----:B------:R-:W-:Y:S05]  /*8c20*/  BSYNC B1 ;  /* 0x0000000000017941 */ /* 0x000fea0003800000 */
.L_x_159:
        /* <DEDUP_REMOVED lines=12> */
.L_x_162:
[----:B------:R-:W-:Y:S05]  /*8cf0*/  BSYNC B1 ;  /* 0x0000000000017941 */ /* 0x000fea0003800000 */
.L_x_161:
        /* <DEDUP_REMOVED lines=12> */
.L_x_164:
[----:B------:R-:W-:Y:S05]  /*8dc0*/  BSYNC B1 ;  /* 0x0000000000017941 */ /* 0x000fea0003800000 */
.L_x_163:
        /* <DEDUP_REMOVED lines=12> */
.L_x_166:
[----:B------:R-:W-:Y:S05]  /*8e90*/  BSYNC B1 ;  /* 0x0000000000017941 */ /* 0x000fea0003800000 */
.L_x_165:
        /* <DEDUP_REMOVED lines=12> */
.L_x_168:
[----:B------:R-:W-:Y:S05]  /*8f60*/  BSYNC B1 ;  /* 0x0000000000017941 */ /* 0x000fea0003800000 */
.L_x_167:
        /* <DEDUP_REMOVED lines=12> */
.L_x_170:
[----:B------:R-:W-:Y:S05]  /*9030*/  BSYNC B1 ;  /* 0x0000000000017941 */ /* 0x000fea0003800000 */
.L_x_169:
        /* <DEDUP_REMOVED lines=12> */
.L_x_172:
[----:B------:R-:W-:Y:S05]  /*9100*/  BSYNC B1 ;  /* 0x0000000000017941 */ /* 0x000fea0003800000 */
.L_x_171:
        /* <DEDUP_REMOVED lines=12> */
.L_x_174:
[----:B------:R-:W-:Y:S05]  /*91d0*/  BSYNC B1 ;  /* 0x0000000000017941 */ /* 0x000fea0003800000 */
.L_x_173:
        /* <DEDUP_REMOVED lines=12> */
.L_x_176:
[----:B------:R-:W-:Y:S05]  /*92a0*/  BSYNC B1 ;  /* 0x0000000000017941 */ /* 0x000fea0003800000 */
.L_x_175:
        /* <DEDUP_REMOVED lines=12> */
.L_x_178:
[----:B------:R-:W-:Y:S05]  /*9370*/  BSYNC B1 ;  /* 0x0000000000017941 */ /* 0x000fea0003800000 */
.L_x_177:
        /* <DEDUP_REMOVED lines=12> */
.L_x_180:
[----:B------:R-:W-:Y:S05]  /*9440*/  BSYNC B1 ;  /* 0x0000000000017941 */ /* 0x000fea0003800000 */
.L_x_179:
        /* <DEDUP_REMOVED lines=12> */
.L_x_182:
[----:B------:R-:W-:Y:S05]  /*9510*/  BSYNC B1 ;  /* 0x0000000000017941 */ /* 0x000fea0003800000 */
.L_x_181:
        /* <DEDUP_REMOVED lines=12> */
.L_x_184:
[----:B------:R-:W-:Y:S05]  /*95e0*/  BSYNC B1 ;  /* 0x0000000000017941 */ /* 0x000fea0003800000 */
.L_x_183:
        /* <DEDUP_REMOVED lines=12> */
.L_x_186:
[----:B------:R-:W-:Y:S05]  /*96b0*/  BSYNC B1 ;  /* 0x0000000000017941 */ /* 0x000fea0003800000 */
.L_x_185:
        /* <DEDUP_REMOVED lines=12> */
.L_x_188:
[----:B------:R-:W-:Y:S05]  /*9780*/  BSYNC B1 ;  /* 0x0000000000017941 */ /* 0x000fea0003800000 */
.L_x_187:
[----:B-----5:R-:W-:Y:S01]  /*9790*/  LOP3.LUT R32, R32, 0xff, RZ, 0xc0, !PT ;  /* 0x000000ff20207812 */ /* 0x020fe200078ec0ff */
[----:B------:R-:W-:Y:S01]  /*97a0*/  BSSY B1, `(.L_x_189) ;  /* 0x000000b000017945 */ /* 0x000fe20003800000 */
[----:B------:R-:W-:Y:S02]  /*97b0*/  ISETP.LT.OR P4, PT, R34, 0x99, !P0 ;  /* 0x000000992200780c */ /* 0x000fe40004781670 */
[----:B------:R-:W-:-:S05]  /*97c0*/  F2FP.F16.E4M3.UNPACK_B R32, R32 ;  /* 0x00000020ff20723e */ /* 0x000fca00020006ff */
[----:B------:R-:W-:-:S05]  /*97d0*/  HADD2.F32 R32, -RZ, R32.H0_H0 ;  /* 0x20000020ff207230 */ /* 0x000fca0000004100 */
[----:B------:R-:W-:-:S04]  /*97e0*/  FMUL R32, R32, UR26 ;  /* 0x0000001a20207c20 */ /* 0x000fc80008400000 */
[----:B------:R-:W-:Y:S01]  /*97f0*/  FFMA R32, R23, UR25, R32 ;  /* 0x0000001917207c23 */ /* 0x000fe20008000020 */
[----:B------:R-:W-:-:S04]  /*9800*/  PRMT R23, RZ, 0x7610, R23 ;  /* 0x00007610ff177816 */ /* 0x000fc80000000017 */
[----:B0-----:R-:W-:-:S05]  /*9810*/  F2FP.SATFINITE.E4M3.F32.PACK_AB_MERGE_C R33, RZ, R32, RZ ;  /* 0x00000020ff21723e */ /* 0x001fca00048070ff */
[----:B------:R0:W-:Y:S01]  /*9820*/  @!P3 STG.E.U8 desc[UR22][R26.64+0x91], R33 ;  /* 0x000091211a00b986 */ /* 0x0001e2000c101116 */
[----:B------:R-:W-:Y:S05]  /*9830*/  @P4 BRA `(.L_x_190) ;  /* 0x0000000000044947 */ /* 0x000fea0003800000 */
[----:B------:R0:W5:Y:S02]  /*9840*/  LDG.E.U8 R23, desc[UR22][R28.64+0x98] ;  /* 0x000098161c177981 */ /* 0x000164000c1e1100 */
.L_x_190:
[----:B------:R-:W-:Y:S05]  /*9850*/  BSYNC B1 ;  /* 0x0000000000017941 */ /* 0x000fea0003800000 */
.L_x_189:
        /* <DEDUP_REMOVED lines=8> */
[----:B------:R-:W-:-:S05]  /*98e0*/  F2FP.SATFINITE.E4M3.F32.PACK_AB_MERGE_C R23, RZ, R23, RZ ;  /* 0x00000017ff17723e */ /* 0x000fca00048070ff */
[----:B------:R0:W-:Y:S01]  /*98f0*/  @!P4 STG.E.U8 desc[UR22][R24.64+0x98], R23 ;  /* 0x000098171800c986 */ /* 0x0001e2000c101116 */
[----:B------:R-:W-:Y:S05]  /*9900*/  @P3 BRA `(.L_x_192) ;  /* 0x0000000000043947 */ /* 0x000fea0003800000 */
[----:B------:R0:W5:Y:S02]  /*9910*/  LDG.E.U8 R22, desc[UR22][R28.64+0x99] ;  /* 0x000099161c167981 */ /* 0x000164000c1e1100 */
.L_x_192:
[----:B------:R-:W-:Y:S05]  /*9920*/  BSYNC B1 ;  /* 0x0000000000017941 */ /* 0x000fea0003800000 */
.L_x_191:
        /* <DEDUP_REMOVED lines=12> */
.L_x_194:
[----:B------:R-:W-:Y:S05]  /*99f0*/  BSYNC B1 ;  /* 0x0000000000017941 */ /* 0x000fea0003800000 */
.L_x_193:
        /* <DEDUP_REMOVED lines=12> */
.L_x_196:
[----:B------:R-:W-:Y:S05]  /*9ac0*/  BSYNC B1 ;  /* 0x0000000000017941 */ /* 0x000fea0003800000 */
.L_x_195:
        /* <DEDUP_REMOVED lines=12> */
.L_x_198:
[----:B------:R-:W-:Y:S05]  /*9b90*/  BSYNC B1 ;  /* 0x0000000000017941 */ /* 0x000fea0003800000 */
.L_x_197:
        /* <DEDUP_REMOVED lines=12> */
.L_x_200:
[----:B------:R-:W-:Y:S05]  /*9c60*/  BSYNC B1 ;  /* 0x0000000000017941 */ /* 0x000fea0003800000 */
.L_x_199:
        /* <DEDUP_REMOVED lines=12> */
.L_x_202:
[----:B------:R-:W-:Y:S05]  /*9d30*/  BSYNC B1 ;  /* 0x0000000000017941 */ /* 0x000fea0003800000 */
.L_x_201:
        /* <DEDUP_REMOVED lines=12> */
.L_x_204:
[----:B------:R-:W-:Y:S05]  /*9e00*/  BSYNC B1 ;  /* 0x0000000000017941 */ /* 0x000fea0003800000 */
.L_x_203:
        /* <DEDUP_REMOVED lines=12> */
.L_x_206:
[----:B------:R-:W-:Y:S05]  /*9ed0*/  BSYNC B1 ;  /* 0x0000000000017941 */ /* 0x000fea0003800000 */
.L_x_205:
        /* <DEDUP_REMOVED lines=12> */
.L_x_208:
[----:B------:R-:W-:Y:S05]  /*9fa0*/  BSYNC B1 ;  /* 0x0000000000017941 */ /* 0x000fea0003800000 */
.L_x_207:
        /* <DEDUP_REMOVED lines=12> */
.L_x_210:
[----:B------:R-:W-:Y:S05]  /*a070*/  BSYNC B1 ;  /* 0x0000000000017941 */ /* 0x000fea0003800000 */
.L_x_209:
        /* <DEDUP_REMOVED lines=12> */
.L_x_212:
[----:B------:R-:W-:Y:S05]  /*a140*/  BSYNC B1 ;  /* 0x0000000000017941 */ /* 0x000fea0003800000 */
.L_x_211:
        /* <DEDUP_REMOVED lines=12> */
.L_x_214:
[----:B------:R-:W-:Y:S05]  /*a210*/  BSYNC B1 ;  /* 0x0000000000017941 */ /* 0x000fea0003800000 */
.L_x_213:
        /* <DEDUP_REMOVED lines=12> */
.L_x_216:
[----:B------:R-:W-:Y:S05]  /*a2e0*/  BSYNC B1 ;  /* 0x0000000000017941 */ /* 0x000fea0003800000 */
.L_x_215:
        /* <DEDUP_REMOVED lines=12> */
.L_x_218:
[----:B------:R-:W-:Y:S05]  /*a3b0*/  BSYNC B1 ;  /* 0x0000000000017941 */ /* 0x000fea0003800000 */
.L_x_217:
        /* <DEDUP_REMOVED lines=12> */
.L_x_220:
[----:B------:R-:W-:Y:S05]  /*a480*/  BSYNC B1 ;  /* 0x0000000000017941 */ /* 0x000fea0003800000 */
.L_x_219:
        /* <DEDUP_REMOVED lines=12> */
.L_x_222:
[----:B------:R-:W-:Y:S05]  /*a550*/  BSYNC B1 ;  /* 0x0000000000017941 */ /* 0x000fea0003800000 */
.L_x_221:
        /* <DEDUP_REMOVED lines=12> */
.L_x_224:
[----:B------:R-:W-:Y:S05]  /*a620*/  BSYNC B1 ;  /* 0x0000000000017941 */ /* 0x000fea0003800000 */
.L_x_223:
        /* <DEDUP_REMOVED lines=12> */
.L_x_226:
[----:B------:R-:W-:Y:S05]  /*a6f0*/  BSYNC B1 ;  /* 0x0000000000017941 */ /* 0x000fea0003800000 */
.L_x_225:
        /* <DEDUP_REMOVED lines=12> */
.L_x_228:
[----:B------:R-:W-:Y:S05]  /*a7c0*/  BSYNC B1 ;  /* 0x0000000000017941 */ /* 0x000fea0003800000 */
.L_x_227:
        /* <DEDUP_REMOVED lines=12> */
.L_x_230:
[----:B------:R-:W-:Y:S05]  /*a890*/  BSYNC B1 ;  /* 0x0000000000017941 */ /* 0x000fea0003800000 */
.L_x_229:
        /* <DEDUP_REMOVED lines=12> */
.L_x_232:
[----:B------:R-:W-:Y:S05]  /*a960*/  BSYNC B1 ;  /* 0x0000000000017941 */ /* 0x000fea0003800000 */
.L_x_231:
[----:B-----5:R-:W-:Y:S01]  /*a970*/  LOP3.LUT R2, R2, 0xff, RZ, 0xc0, !PT ;  /* 0x000000ff02027812 */ /* 0x020fe200078ec0ff */
[----:B------:R-:W-:Y:S01]  /*a980*/  BSSY B1, `(.L_x_233) ;  /* 0x000000b000017945 */ /* 0x000fe20003800000 */
[----:B------:R-:W-:Y:S02]  /*a990*/  ISETP.LT.OR P4, PT, R34, 0xc1, !P1 ;  /* 0x000000c12200780c */ /* 0x000fe40004f81670 */
[----:B------:R-:W-:-:S05]  /*a9a0*/  F2FP.F16.E4M3.UNPACK_B R2, R2 ;  /* 0x00000002ff02723e */ /* 0x000fca00020006ff */
[----:B------:R-:W-:-:S05]  /*a9b0*/  HADD2.F32 R2, -RZ, R2.H0_H0 ;  /* 0x20000002ff027230 */ /* 0x000fca0000004100 */
[----:B0-----:R-:W-:-:S04]  /*a9c0*/  FMUL R3, R2, UR26 ;  /* 0x0000001a02037c20 */ /* 0x001fc80008400000 */
[----:B------:R-:W-:Y:S01]  /*a9d0*/  FFMA R3, R0, UR25, R3 ;  /* 0x0000001900037c23 */ /* 0x000fe20008000003 */
[----:B------:R-:W-:-:S04]  /*a9e0*/  PRMT R0, RZ, 0x7610, R0 ;  /* 0x00007610ff007816 */ /* 0x000fc80000000000 */
[----:B------:R-:W-:-:S05]  /*a9f0*/  F2FP.SATFINITE.E4M3.F32.PACK_AB_MERGE_C R3, RZ, R3, RZ ;  /* 0x00000003ff03723e */ /* 0x000fca00048070ff */
[----:B------:R0:W-:Y:S01]  /*aa00*/  @!P3 STG.E.U8 desc[UR22][R24.64+0xc1], R3 ;  /* 0x0000c1031800b986 */ /* 0x0001e2000c101116 */
[----:B------:R-:W-:Y:S05]  /*aa10*/  @P4 BRA `(.L_x_234) ;  /* 0x0000000000044947 */ /* 0x000fea0003800000 */
[----:B------:R0:W5:Y:S02]  /*aa20*/  LDG.E.U8 R0, desc[UR22][R30.64+0xc0] ;  /* 0x0000c0161e007981 */ /* 0x000164000c1e1100 */
.L_x_234:
[----:B------:R-:W-:Y:S05]  /*aa30*/  BSYNC B1 ;  /* 0x0000000000017941 */ /* 0x000fea0003800000 */
.L_x_233:
[----:B------:R-:W2:Y:S01]  /*aa40*/  LDL.LU R2, [R1] ;  /* 0x0000000001027983 */ /* 0x000ea20000300800 */
[----:B-----5:R-:W-:Y:S01]  /*aa50*/  LOP3.LUT R0, R0, 0xff, RZ, 0xc0, !PT ;  /* 0x000000ff00007812 */ /* 0x020fe200078ec0ff */
[----:B------:R-:W-:Y:S01]  /*aa60*/  BSSY B1, `(.L_x_235) ;  /* 0x000000b000017945 */ /* 0x000fe20003800000 */
[----:B------:R-:W-:Y:S02]  /*aa70*/  ISETP.LT.OR P3, PT, R34, 0xc2, !P1 ;  /* 0x000000c22200780c */ /* 0x000fe40004f61670 */
[----:B------:R-:W-:-:S05]  /*aa80*/  F2FP.F16.E4M3.UNPACK_B R0, R0 ;  /* 0x00000000ff00723e */ /* 0x000fca00020006ff */
[----:B------:R-:W-:-:S05]  /*aa90*/  HADD2.F32 R0, -RZ, R0.H0_H0 ;  /* 0x20000000ff007230 */ /* 0x000fca0000004100 */
[----:B------:R-:W-:-:S04]  /*aaa0*/  FMUL R0, R0, UR26 ;  /* 0x0000001a00007c20 */ /* 0x000fc80008400000 */
[----:B--2---:R-:W-:-:S05]  /*aab0*/  FFMA R0, R2, UR25, R0 ;  /* 0x0000001902007c23 */ /* 0x004fca0008000000 */
[----:B0-----:R-:W-:Y:S02]  /*aac0*/  F2FP.SATFINITE.E4M3.F32.PACK_AB_MERGE_C R3, RZ, R0, RZ ;  /* 0x00000000ff03723e */ /* 0x001fe400048070ff */
[----:B------:R-:W-:-:S03]  /*aad0*/  PRMT R0, RZ, 0x7610, R0 ;  /* 0x00007610ff007816 */ /* 0x000fc60000000000 */
[----:B------:R0:W-:Y:S01]  /*aae0*/  @!P4 STG.E.U8 desc[UR22][R26.64+0xc0], R3 ;  /* 0x0000c0031a00c986 */ /* 0x0001e2000c101116 */
[----:B------:R-:W-:Y:S05]  /*aaf0*/  @P3 BRA `(.L_x_236) ;  /* 0x0000000000043947 */ /* 0x000fea0003800000 */
[----:B------:R2:W5:Y:S02]  /*ab00*/  LDG.E.U8 R0, desc[UR22][R30.64+0xc1] ;  /* 0x0000c1161e007981 */ /* 0x000564000c1e1100 */
.L_x_236:
[----:B------:R-:W-:Y:S05]  /*ab10*/  BSYNC B1 ;  /* 0x0000000000017941 */ /* 0x000fea0003800000 */
.L_x_235:
[----:B------:R-:W3:Y:S01]  /*ab20*/  LDL.LU R2, [R1+0x4] ;  /* 0x0000040001027983 */ /* 0x000ee20000300800 */
[----:B-----5:R-:W-:Y:S01]  /*ab30*/  LOP3.LUT R0, R0, 0xff, RZ, 0xc0, !PT ;  /* 0x000000ff00007812 */ /* 0x020fe200078ec0ff */
[----:B------:R-:W-:Y:S01]  /*ab40*/  BSSY B1, `(.L_x_237) ;  /* 0x000000b000017945 */ /* 0x000fe20003800000 */
[----:B------:R-:W-:Y:S02]  /*ab50*/  ISETP.LT.OR P4, PT, R34, 0xc9, !P0 ;  /* 0x000000c92200780c */ /* 0x000fe40004781670 */
[----:B------:R-:W-:-:S05]  /*ab60*/  F2FP.F16.E4M3.UNPACK_B R0, R0 ;  /* 0x00000000ff00723e */ /* 0x000fca00020006ff */
[----:B------:R-:W-:-:S05]  /*ab70*/  HADD2.F32 R0, -RZ, R0.H0_H0 ;  /* 0x20000000ff007230 */ /* 0x000fca0000004100 */
[----:B------:R-:W-:-:S04]  /*ab80*/  FMUL R0, R0, UR26 ;  /* 0x0000001a00007c20 */ /* 0x000fc80008400000 */
[----:B---3--:R-:W-:-:S05]  /*ab90*/  FFMA R0, R2, UR25, R0 ;  /* 0x0000001902007c23 */ /* 0x008fca0008000000 */
[----:B0-----:R-:W-:Y:S02]  /*aba0*/  F2FP.SATFINITE.E4M3.F32.PACK_AB_MERGE_C R3, RZ, R0, RZ ;  /* 0x00000000ff03723e */ /* 0x001fe400048070ff */
[----:B------:R-:W-:-:S03]  /*abb0*/  PRMT R0, RZ, 0x7610, R0 ;  /* 0x00007610ff007816 */ /* 0x000fc60000000000 */
[----:B------:R0:W-:Y:S01]  /*abc0*/  @!P3 STG.E.U8 desc[UR22][R26.64+0xc1], R3 ;  /* 0x0000c1031a00b986 */ /* 0x0001e2000c101116 */
[----:B------:R-:W-:Y:S05]  /*abd0*/  @P4 BRA `(.L_x_238) ;  /* 0x0000000000044947 */ /* 0x000fea0003800000 */
[----:B------:R3:W5:Y:S02]  /*abe0*/  LDG.E.U8 R0, desc[UR22][R28.64+0xc8] ;  /* 0x0000c8161c007981 */ /* 0x000764000c1e1100 */
.L_x_238:
[----:B------:R-:W-:Y:S05]  /*abf0*/  BSYNC B1 ;  /* 0x0000000000017941 */ /* 0x000fea0003800000 */
.L_x_237:
[----:B------:R-:W2:Y:S01]  /*ac00*/  LDL.LU R2, [R1+0x8] ;  /* 0x0000080001027983 */ /* 0x000ea20000300800 */
        /* <DEDUP_REMOVED lines=12> */
.L_x_240:
[----:B------:R-:W-:Y:S05]  /*acd0*/  BSYNC B1 ;  /* 0x0000000000017941 */ /* 0x000fea0003800000 */
.L_x_239:
        /* <DEDUP_REMOVED lines=13> */
.L_x_242:
[----:B------:R-:W-:Y:S05]  /*adb0*/  BSYNC B1 ;  /* 0x0000000000017941 */ /* 0x000fea0003800000 */
.L_x_241:
        /* <DEDUP_REMOVED lines=13> */
.L_x_244:
[----:B------:R-:W-:Y:S05]  /*ae90*/  BSYNC B1 ;  /* 0x0000000000017941 */ /* 0x000fea0003800000 */
.L_x_243:
        /* <DEDUP_REMOVED lines=13> */
.L_x_246:
[----:B------:R-:W-:Y:S05]  /*af70*/  BSYNC B1 ;  /* 0x0000000000017941 */ /* 0x000fea0003800000 */
.L_x_245:
        /* <DEDUP_REMOVED lines=13> */
.L_x_248:
[----:B------:R-:W-:Y:S05]  /*b050*/  BSYNC B1 ;  /* 0x0000000000017941 */ /* 0x000fea0003800000 */
.L_x_247:
        /* <DEDUP_REMOVED lines=13> */
.L_x_250:
[----:B------:R-:W-:Y:S05]  /*b130*/  BSYNC B1 ;  /* 0x0000000000017941 */ /* 0x000fea0003800000 */
.L_x_249:
        /* <DEDUP_REMOVED lines=13> */
.L_x_252:
[----:B------:R-:W-:Y:S05]  /*b210*/  BSYNC B1 ;  /* 0x0000000000017941 */ /* 0x000fea0003800000 */
.L_x_251:
        /* <DEDUP_REMOVED lines=13> */
.L_x_254:
[----:B------:R-:W-:Y:S05]  /*b2f0*/  BSYNC B1 ;  /* 0x0000000000017941 */ /* 0x000fea0003800000 */
.L_x_253:
        /* <DEDUP_REMOVED lines=13> */
.L_x_256:
[----:B------:R-:W-:Y:S05]  /*b3d0*/  BSYNC B1 ;  /* 0x0000000000017941 */ /* 0x000fea0003800000 */
.L_x_255:
        /* <DEDUP_REMOVED lines=13> */
.L_x_258:
[----:B------:R-:W-:Y:S05]  /*b4b0*/  BSYNC B1 ;  /* 0x0000000000017941 */ /* 0x000fea0003800000 */
.L_x_257:
        /* <DEDUP_REMOVED lines=13> */
.L_x_260:
[----:B------:R-:W-:Y:S05]  /*b590*/  BSYNC B1 ;  /* 0x0000000000017941 */ /* 0x000fea0003800000 */
.L_x_259:
        /* <DEDUP_REMOVED lines=13> */
.L_x_262:
[----:B------:R-:W-:Y:S05]  /*b670*/  BSYNC B1 ;  /* 0x0000000000017941 */ /* 0x000fea0003800000 */
.L_x_261:
        /* <DEDUP_REMOVED lines=13> */
.L_x_264:
[----:B------:R-:W-:Y:S05]  /*b750*/  BSYNC B1 ;  /* 0x0000000000017941 */ /* 0x000fea0003800000 */
.L_x_263:
        /* <DEDUP_REMOVED lines=13> */
.L_x_266:
[----:B------:R-:W-:Y:S05]  /*b830*/  BSYNC B1 ;  /* 0x0000000000017941 */ /* 0x000fea0003800000 */
.L_x_265:
        /* <DEDUP_REMOVED lines=13> */
.L_x_268:
[----:B------:R-:W-:Y:S05]  /*b910*/  BSYNC B1 ;  /* 0x0000000000017941 */ /* 0x000fea0003800000 */
.L_x_267:
        /* <DEDUP_REMOVED lines=13> */
.L_x_270:
[----:B------:R-:W-:Y:S05]  /*b9f0*/  BSYNC B1 ;  /* 0x0000000000017941 */ /* 0x000fea0003800000 */
.L_x_269:
        /* <DEDUP_REMOVED lines=13> */
.L_x_272:
[----:B------:R-:W-:Y:S05]  /*bad0*/  BSYNC B1 ;  /* 0x0000000000017941 */ /* 0x000fea0003800000 */
.L_x_271:
        /* <DEDUP_REMOVED lines=13> */
.L_x_274:
[----:B------:R-:W-:Y:S05]  /*bbb0*/  BSYNC B1 ;  /* 0x0000000000017941 */ /* 0x000fea0003800000 */
.L_x_273:
        /* <DEDUP_REMOVED lines=13> */
.L_x_276:
[----:B------:R-:W-:Y:S05]  /*bc90*/  BSYNC B1 ;  /* 0x0000000000017941 */ /* 0x000fea0003800000 */
.L_x_275:
        /* <DEDUP_REMOVED lines=13> */
.L_x_278:
[----:B------:R-:W-:Y:S05]  /*bd70*/  BSYNC B1 ;  /* 0x0000000000017941 */ /* 0x000fea0003800000 */
.L_x_277:
        /* <DEDUP_REMOVED lines=13> */
.L_x_280:
[----:B------:R-:W-:Y:S05]  /*be50*/  BSYNC B1 ;  /* 0x0000000000017941 */ /* 0x000fea0003800000 */
.L_x_279:
        /* <DEDUP_REMOVED lines=13> */
.L_x_282:
[----:B------:R-:W-:Y:S05]  /*bf30*/  BSYNC B1 ;  /* 0x0000000000017941 */ /* 0x000fea0003800000 */
.L_x_281:
        /* <DEDUP_REMOVED lines=13> */
.L_x_284:
[----:B------:R-:W-:Y:S05]  /*c010*/  BSYNC B1 ;  /* 0x0000000000017941 */ /* 0x000fea0003800000 */
.L_x_283:
        /* <DEDUP_REMOVED lines=13> */
.L_x_286:
[----:B------:R-:W-:Y:S05]  /*c0f0*/  BSYNC B1 ;  /* 0x0000000000017941 */ /* 0x000fea0003800000 */
.L_x_285:
        /* <DEDUP_REMOVED lines=13> */
.L_x_288:
[----:B------:R-:W-:Y:S05]  /*c1d0*/  BSYNC B1 ;  /* 0x0000000000017941 */ /* 0x000fea0003800000 */
.L_x_287:
        /* <DEDUP_REMOVED lines=13> */
.L_x_290:
[----:B------:R-:W-:Y:S05]  /*c2b0*/  BSYNC B1 ;  /* 0x0000000000017941 */ /* 0x000fea0003800000 */
.L_x_289:
        /* <DEDUP_REMOVED lines=13> */
.L_x_292:
[----:B------:R-:W-:Y:S05]  /*c390*/  BSYNC B1 ;  /* 0x0000000000017941 */ /* 0x000fea0003800000 */
.L_x_291:
[----:B------:R-:W-:Y:S05]  /*c3a0*/  @P1 BRA `(.L_x_293) ;  /* 0x0000002000a41947 */ /* 0x000fea0003800000 */
[----:B------:R-:W2:Y:S01]  /*c3b0*/  LDL.LU R2, [R1+0x74] ;  /* 0x0000740001027983 */ /* 0x000ea20000300800 */
[----:B-----5:R-:W-:-:S04]  /*c3c0*/  LOP3.LUT R0, R0, 0xff, RZ, 0xc0, !PT ;  /* 0x000000ff00007812 */ /* 0x020fc800078ec0ff */
[----:B------:R-:W-:-:S05]  /*c3d0*/  F2FP.F16.E4M3.UNPACK_B R0, R0 ;  /* 0x00000000ff00723e */ /* 0x000fca00020006ff */
[----:B------:R-:W-:-:S05]  /*c3e0*/  HADD2.F32 R0, -RZ, R0.H0_H0 ;  /* 0x20000000ff007230 */ /* 0x000fca0000004100 */
[----:B------:R-:W-:-:S04]  /*c3f0*/  FMUL R0, R0, UR26 ;  /* 0x0000001a00007c20 */ /* 0x000fc80008400000 */
[----:B--2---:R-:W-:-:S05]  /*c400*/  FFMA R0, R2, UR25, R0 ;  /* 0x0000001902007c23 */ /* 0x004fca0008000000 */
[----:B0-----:R-:W-:-:S05]  /*c410*/  F2FP.SATFINITE.E4M3.F32.PACK_AB_MERGE_C R3, RZ, R0, RZ ;  /* 0x00000000ff03723e */ /* 0x001fca00048070ff */
[----:B------:R0:W-:Y:S01]  /*c420*/  STG.E.U8 desc[UR22][R26.64+0xf9], R3 ;  /* 0x0000f9031a007986 */ /* 0x0001e2000c101116 */
[----:B------:R-:W-:Y:S05]  /*c430*/  BRA `(.L_x_293) ;  /* 0x0000002000807947 */ /* 0x000fea0003800000 */
.L_x_36:
[C---:B------:R-:W-:Y:S01]  /*c440*/  ISETP.GE.AND P1, PT, R39.reuse, 0x1, PT ;  /* 0x000000012700780c */ /* 0x040fe20003f26270 */
[----:B------:R-:W-:Y:S01]  /*c450*/  FMUL R226, R226, UR25 ;  /* 0x00000019e2e27c20 */ /* 0x000fe20008400000 */
[----:B------:R-:W2:Y:S01]  /*c460*/  LDL.LU R227, [R1+0x10] ;  /* 0x0000100001e37983 */ /* 0x000ea20000300800 */
[----:B------:R-:W-:Y:S01]  /*c470*/  ISETP.GE.AND P0, PT, R39, 0x9, PT ;  /* 0x000000092700780c */ /* 0x000fe20003f06270 */
[----:B------:R-:W-:Y:S01]  /*c480*/  FMUL R225, R225, UR25 ;  /* 0x00000019e1e17c20 */ /* 0x000fe20008400000 */
[C---:B------:R-:W-:Y:S02]  /*c490*/  ISETP.LT.OR P4, PT, R34.reuse, 0x1, !P1 ;  /* 0x000000012200780c */ /* 0x040fe40004f81670 */
[C---:B------:R-:W-:Y:S02]  /*c4a0*/  ISETP.LT.OR P5, PT, R34.reuse, 0x2, !P1 ;  /* 0x000000022200780c */ /* 0x040fe40004fa1670 */
[----:B------:R-:W-:Y:S02]  /*c4b0*/  F2FP.SATFINITE.E4M3.F32.PACK_AB_MERGE_C R29, RZ, R226, RZ ;  /* 0x000000e2ff1d723e */ /* 0x000fe400048070ff */
[----:B------:R-:W-:Y:S01]  /*c4c0*/  ISETP.LT.OR P3, PT, R34, 0x1, !P0 ;  /* 0x000000012200780c */ /* 0x000fe20004761670 */
[----:B------:R-:W-:Y:S01]  /*c4d0*/  FMUL R224, R224, UR25 ;  /* 0x00000019e0e07c20 */ /* 0x000fe20008400000 */
[----:B------:R-:W-:Y:S01]  /*c4e0*/  ISETP.LT.OR P6, PT, R34, 0xa, !P1 ;  /* 0x0000000a2200780c */ /* 0x000fe20004fc1670 */
[----:B------:R-:W-:Y:S01]  /*c4f0*/  FMUL R223, R223, UR25 ;  /* 0x00000019dfdf7c20 */ /* 0x000fe20008400000 */
[----:B------:R-:W-:Y:S01]  /*c500*/  F2FP.SATFINITE.E4M3.F32.PACK_AB_MERGE_C R225, RZ, R225, RZ ;  /* 0x000000e1ffe1723e */ /* 0x000fe200048070ff */
[----:B------:R-:W-:Y:S01]  /*c510*/  FMUL R221, R221, UR25 ;  /* 0x00000019dddd7c20 */ /* 0x000fe20008400000 */
[----:B------:R-:W-:Y:S01]  /*c520*/  FMUL R222, R222, UR25 ;  /* 0x00000019dede7c20 */ /* 0x000fe20008400000 */
[----:B------:R0:W-:Y:S01]  /*c530*/  @!P4 STG.E.U8 desc[UR22][R24.64], R29 ;  /* 0x0000001d1800c986 */ /* 0x0001e2000c101116 */
[----:B------:R-:W-:-:S02]  /*c540*/  ISETP.LT.OR P4, PT, R34, 0x2, !P0 ;  /* 0x000000022200780c */ /* 0x000fc40004781670 */
[----:B------:R-:W-:Y:S01]  /*c550*/  F2FP.SATFINITE.E4M3.F32.PACK_AB_MERGE_C R31, RZ, R224, RZ ;  /* 0x000000e0ff1f723e */ /* 0x000fe200048070ff */
[----:B------:R3:W-:Y:S01]  /*c560*/  @!P5 STG.E.U8 desc[UR22][R24.64+0x1], R225 ;  /* 0x000001e11800d986 */ /* 0x0007e2000c101116 */
[----:B------:R-:W-:Y:S02]  /*c570*/  ISETP.LT.OR P5, PT, R34, 0x9, !P1 ;  /* 0x000000092200780c */ /* 0x000fe40004fa1670 */
[----:B------:R-:W-:Y:S01]  /*c580*/  F2FP.SATFINITE.E4M3.F32.PACK_AB_MERGE_C R223, RZ, R223, RZ ;  /* 0x000000dfffdf723e */ /* 0x000fe200048070ff */
[----:B------:R-:W-:Y:S01]  /*c590*/  FMUL R220, R220, UR25 ;  /* 0x00000019dcdc7c20 */ /* 0x000fe20008400000 */
[----:B------:R-:W-:Y:S01]  /*c5a0*/  F2FP.SATFINITE.E4M3.F32.PACK_AB_MERGE_C R221, RZ, R221, RZ ;  /* 0x000000ddffdd723e */ /* 0x000fe200048070ff */
[----:B------:R-:W-:Y:S01]  /*c5b0*/  @!P3 STG.E.U8 desc[UR22][R26.64], R31 ;  /* 0x0000001f1a00b986 */ /* 0x000fe2000c101116 */
[----:B------:R-:W-:-:S03]  /*c5c0*/  ISETP.LT.OR P3, PT, R34, 0x9, !P0 ;  /* 0x000000092200780c */ /* 0x000fc60004761670 */
[----:B------:R-:W-:Y:S01]  /*c5d0*/  @!P4 STG.E.U8 desc[UR22][R26.64+0x1], R223 ;  /* 0x000001df1a00c986 */ /* 0x000fe2000c101116 */
[----:B------:R-:W-:-:S03]  /*c5e0*/  ISETP.LT.OR P4, PT, R34, 0xa, !P0 ;  /* 0x0000000a2200780c */ /* 0x000fc60004781670 */
[----:B------:R-:W-:Y:S01]  /*c5f0*/  @!P6 STG.E.U8 desc[UR22][R24.64+0x9], R221 ;  /* 0x000009dd1800e986 */ /* 0x000fe2000c101116 */
[C---:B------:R-:W-:Y:S01]  /*c600*/  ISETP.LT.OR P6, PT, R34.reuse, 0x12, !P1 ;  /* 0x000000122200780c */ /* 0x040fe20004fc1670 */
[----:B------:R-:W-:Y:S01]  /*c610*/  FMUL R219, R219, UR25 ;  /* 0x00000019dbdb7c20 */ /* 0x000fe20008400000 */
[----:B0-----:R-:W-:Y:S01]  /*c620*/  F2FP.SATFINITE.E4M3.F32.PACK_AB_MERGE_C R29, RZ, R222, RZ ;  /* 0x000000deff1d723e */ /* 0x001fe200048070ff */
[----:B------:R-:W-:Y:S01]  /*c630*/  FMUL R217, R217, UR25 ;  /* 0x00000019d9d97c20 */ /* 0x000fe20008400000 */
[----:B------:R-:W4:Y:S01]  /*c640*/  LDL.LU R226, [R1+0xc] ;  /* 0x00000c0001e27983 */ /* 0x000f220000300800 */
[----:B------:R-:W-:Y:S02]  /*c650*/  F2FP.SATFINITE.E4M3.F32.PACK_AB_MERGE_C R33, RZ, R220, RZ ;  /* 0x000000dcff21723e */ /* 0x000fe400048070ff */
[----:B------:R-:W-:Y:S01]  /*c660*/  F2FP.SATFINITE.E4M3.F32.PACK_AB_MERGE_C R219, RZ, R219, RZ ;  /* 0x000000dbffdb723e */ /* 0x000fe200048070ff */
[----:B------:R0:W-:Y:S01]  /*c670*/  @!P5 STG.E.U8 desc[UR22][R24.64+0x8], R29 ;  /* 0x0000081d1800d986 */ /* 0x0001e2000c101116 */
[----:B------:R-:W-:-:S02]  /*c680*/  ISETP.LT.OR P5, PT, R34, 0x11, !P1 ;  /* 0x000000112200780c */ /* 0x000fc40004fa1670 */
[----:B------:R-:W-:Y:S01]  /*c690*/  F2FP.SATFINITE.E4M3.F32.PACK_AB_MERGE_C R217, RZ, R217, RZ ;  /* 0x000000d9ffd9723e */ /* 0x000fe200048070ff */
[----:B---3--:R-:W3:Y:S01]  /*c6a0*/  LDL.LU R225, [R1+0x8] ;  /* 0x0000080001e17983 */ /* 0x008ee20000300800 */
[----:B------:R-:W-:-:S03]  /*c6b0*/  FMUL R218, R218, UR25 ;  /* 0x00000019dada7c20 */ /* 0x000fc60008400000 */
[----:B------:R-:W4:Y:S04]  /*c6c0*/  LDL.LU R224, [R1+0x4] ;  /* 0x0000040001e07983 */ /* 0x000f280000300800 */
[----:B------:R-:W3:Y:S01]  /*c6d0*/  LDL.LU R222, [R1] ;  /* 0x0000000001de7983 */ /* 0x000ee20000300800 */
[----:B0-----:R-:W-:Y:S01]  /*c6e0*/  F2FP.SATFINITE.E4M3.F32.PACK_AB_MERGE_C R29, RZ, R218, RZ ;  /* 0x000000daff1d723e */ /* 0x001fe200048070ff */
[----:B------:R-:W-:Y:S01]  /*c6f0*/  FMUL R216, R216, UR25 ;  /* 0x00000019d8d87c20 */ /* 0x000fe20008400000 */
[----:B------:R-:W-:Y:S01]  /*c700*/  FMUL R215, R215, UR25 ;  /* 0x00000019d7d77c20 */ /* 0x000fe20008400000 */
[----:B------:R0:W-:Y:S01]  /*c710*/  @!P3 STG.E.U8 desc[UR22][R26.64+0x8], R33 ;  /* 0x000008211a00b986 */ /* 0x0001e2000c101116 */
[C---:B------:R-:W-:Y:S01]  /*c720*/  ISETP.LT.OR P3, PT, R34.reuse, 0x11, !P0 ;  /* 0x000000112200780c */ /* 0x040fe20004761670 */
[----:B------:R-:W-:Y:S01]  /*c730*/  FMUL R213, R213, UR25 ;  /* 0x00000019d5d57c20 */ /* 0x000fe20008400000 */
[----:B------:R-:W-:Y:S01]  /*c740*/  F2FP.SATFINITE.E4M3.F32.PACK_AB_MERGE_C R31, RZ, R216, RZ ;  /* 0x000000d8ff1f723e */ /* 0x000fe200048070ff */
[----:B------:R-:W-:Y:S01]  /*c750*/  @!P4 STG.E.U8 desc[UR22][R26.64+0x9], R219 ;  /* 0x000009db1a00c986 */ /* 0x000fe2000c101116 */
[----:B------:R-:W-:Y:S01]  /*c760*/  ISETP.LT.OR P4, PT, R34, 0x12, !P0 ;  /* 0x000000122200780c */ /* 0x000fe20004781670 */
[----:B------:R-:W-:Y:S01]  /*c770*/  FMUL R214, R214, UR25 ;  /* 0x00000019d6d67c20 */ /* 0x000fe20008400000 */
[----:B------:R-:W-:Y:S01]  /*c780*/  F2FP.SATFINITE.E4M3.F32.PACK_AB_MERGE_C R215, RZ, R215, RZ ;  /* 0x000000d7ffd7723e */ /* 0x000fe200048070ff */
[----:B------:R-:W-:Y:S01]  /*c790*/  @!P6 STG.E.U8 desc[UR22][R24.64+0x11], R217 ;  /* 0x000011d91800e986 */ /* 0x000fe2000c101116 */
[----:B------:R-:W-:Y:S01]  /*c7a0*/  ISETP.LT.OR P6, PT, R34, 0x1a, !P1 ;  /* 0x0000001a2200780c */ /* 0x000fe20004fc1670 */
[----:B------:R-:W-:Y:S01]  /*c7b0*/  FMUL R212, R212, UR25 ;  /* 0x00000019d4d47c20 */ /* 0x000fe20008400000 */
[----:B------:R-:W-:Y:S01]  /*c7c0*/  F2FP.SATFINITE.E4M3.F32.PACK_AB_MERGE_C R213, RZ, R213, RZ ;  /* 0x000000d5ffd5723e */ /* 0x000fe200048070ff */
[----:B------:R1:W-:Y:S01]  /*c7d0*/  @!P5 STG.E.U8 desc[UR22][R24.64+0x10], R29 ;  /* 0x0000101d1800d986 */ /* 0x0003e2000c101116 */
[C---:B------:R-:W-:Y:S01]  /*c7e0*/  ISETP.LT.OR P5, PT, R34.reuse, 0x19, !P1 ;  /* 0x000000192200780c */ /* 0x040fe20004fa1670 */
[----:B------:R-:W-:Y:S01]  /*c7f0*/  FMUL R211, R211, UR25 ;  /* 0x00000019d3d37c20 */ /* 0x000fe20008400000 */
[----:B------:R-:W-:Y:S01]  /*c800*/  FMUL R209, R209, UR25 ;  /* 0x00000019d1d17c20 */ /* 0x000fe20008400000 */
[----:B------:R1:W-:Y:S01]  /*c810*/  @!P3 STG.E.U8 desc[UR22][R26.64+0x10], R31 ;  /* 0x0000101f1a00b986 */ /* 0x0003e2000c101116 */
[----:B------:R-:W-:Y:S01]  /*c820*/  ISETP.LT.OR P3, PT, R34, 0x19, !P0 ;  /* 0x000000192200780c */ /* 0x000fe20004761670 */
[----:B------:R-:W-:Y:S01]  /*c830*/  FMUL R210, R210, UR25 ;  /* 0x00000019d2d27c20 */ /* 0x000fe20008400000 */
[----:B0-----:R-:W-:Y:S01]  /*c840*/  F2FP.SATFINITE.E4M3.F32.PACK_AB_MERGE_C R33, RZ, R212, RZ ;  /* 0x000000d4ff21723e */ /* 0x001fe200048070ff */
[----:B------:R-:W-:Y:S01]  /*c850*/  @!P4 STG.E.U8 desc[UR22][R26.64+0x11], R215 ;  /* 0x000011d71a00c986 */ /* 0x000fe2000c101116 */
[----:B------:R-:W-:Y:S01]  /*c860*/  ISETP.LT.OR P4, PT, R34, 0x1a, !P0 ;  /* 0x0000001a2200780c */ /* 0x000fe20004781670 */
[----:B------:R-:W-:Y:S01]  /*c870*/  FMUL R208, R208, UR25 ;  /* 0x00000019d0d07c20 */ /* 0x000fe20008400000 */
[----:B------:R-:W-:Y:S01]  /*c880*/  F2FP.SATFINITE.E4M3.F32.PACK_AB_MERGE_C R211, RZ, R211, RZ ;  /* 0x000000d3ffd3723e */ /* 0x000fe200048070ff */
[----:B------:R-:W-:Y:S01]  /*c890*/  @!P6 STG.E.U8 desc[UR22][R24.64+0x19], R213 ;  /* 0x000019d51800e986 */ /* 0x000fe2000c101116 */
[----:B------:R-:W-:Y:S01]  /*c8a0*/  ISETP.LT.OR P6, PT, R34, 0x22, !P1 ;  /* 0x000000222200780c */ /* 0x000fe20004fc1670 */
[----:B------:R-:W-:Y:S01]  /*c8b0*/  FMUL R207, R207, UR25 ;  /* 0x00000019cfcf7c20 */ /* 0x000fe20008400000 */
[----:B-1----:R-:W-:Y:S01]  /*c8c0*/  F2FP.SATFINITE.E4M3.F32.PACK_AB_MERGE_C R29, RZ, R214, RZ ;  /* 0x000000d6ff1d723e */ /* 0x002fe200048070ff */
[----:B------:R-:W-:Y:S01]  /*c8d0*/  FMUL R205, R205, UR25 ;  /* 0x00000019cdcd7c20 */ /* 0x000fe20008400000 */
[----:B------:R-:W-:Y:S01]  /*c8e0*/  F2FP.SATFINITE.E4M3.F32.PACK_AB_MERGE_C R209, RZ, R209, RZ ;  /* 0x000000d1ffd1723e */ /* 0x000fe200048070ff */
[----:B------:R-:W-:Y:S01]  /*c8f0*/  FMUL R206, R206, UR25 ;  /* 0x00000019cece7c20 */ /* 0x000fe20008400000 */
[----:B------:R-:W-:Y:S01]  /*c900*/  F2FP.SATFINITE.E4M3.F32.PACK_AB_MERGE_C R31, RZ, R208, RZ ;  /* 0x000000d0ff1f723e */ /* 0x000fe200048070ff */
[----:B------:R0:W-:Y:S01]  /*c910*/  @!P5 STG.E.U8 desc[UR22][R24.64+0x18], R29 ;  /* 0x0000181d1800d986 */ /* 0x0001e2000c101116 */
[----:B------:R-:W-:Y:S01]  /*c920*/  ISETP.LT.OR P5, PT, R34, 0x21, !P1 ;  /* 0x000000212200780c */ /* 0x000fe20004fa1670 */
[----:B------:R-:W-:Y:S01]  /*c930*/  FMUL R204, R204, UR25 ;  /* 0x00000019cccc7c20 */ /* 0x000fe20008400000 */
[----:B------:R-:W-:Y:S01]  /*c940*/  F2FP.SATFINITE.E4M3.F32.PACK_AB_MERGE_C R207, RZ, R207, RZ ;  /* 0x000000cfffcf723e */ /* 0x000fe200048070ff */
[----:B------:R1:W-:Y:S01]  /*c950*/  @!P3 STG.E.U8 desc[UR22][R26.64+0x18], R33 ;  /* 0x000018211a00b986 */ /* 0x0003e2000c101116 */
[C---:B------:R-:W-:Y:S01]  /*c960*/  ISETP.LT.OR P3, PT, R34.reuse, 0x21, !P0 ;  /* 0x000000212200780c */ /* 0x040fe20004761670 */
[----:B------:R-:W-:Y:S01]  /*c970*/  FMUL R203, R203, UR25 ;  /* 0x00000019cbcb7c20 */ /* 0x000fe20008400000 */
[----:B------:R-:W-:Y:S01]  /*c980*/  F2FP.SATFINITE.E4M3.F32.PACK_AB_MERGE_C R205, RZ, R205, RZ ;  /* 0x000000cdffcd723e */ /* 0x000fe200048070ff */
[----:B------:R-:W-:Y:S01]  /*c990*/  @!P4 STG.E.U8 desc[UR22][R26.64+0x19], R211 ;  /* 0x000019d31a00c986 */ /* 0x000fe2000c101116 */
[C---:B------:R-:W-:Y:S01]  /*c9a0*/  ISETP.LT.OR P4, PT, R34.reuse, 0x22, !P0 ;  /* 0x000000222200780c */ /* 0x040fe20004781670 */
[----:B------:R-:W-:Y:S01]  /*c9b0*/  FMUL R201, R201, UR25 ;  /* 0x00000019c9c97c20 */ /* 0x000fe20008400000 */
[----:B------:R-:W-:Y:S01]  /*c9c0*/  F2FP.SATFINITE.E4M3.F32.PACK_AB_MERGE_C R203, RZ, R203, RZ ;  /* 0x000000cbffcb723e */ /* 0x000fe200048070ff */
[----:B------:R-:W-:Y:S01]  /*c9d0*/  @!P6 STG.E.U8 desc[UR22][R24.64+0x21], R209 ;  /* 0x000021d11800e986 */ /* 0x000fe2000c101116 */
[----:B------:R-:W-:Y:S01]  /*c9e0*/  ISETP.LT.OR P6, PT, R34, 0x2a, !P1 ;  /* 0x0000002a2200780c */ /* 0x000fe20004fc1670 */
[----:B------:R-:W-:Y:S01]  /*c9f0*/  FMUL R202, R202, UR25 ;  /* 0x00000019caca7c20 */ /* 0x000fe20008400000 */
[----:B0-----:R-:W-:Y:S01]  /*ca00*/  F2FP.SATFINITE.E4M3.F32.PACK_AB_MERGE_C R29, RZ, R210, RZ ;  /* 0x000000d2ff1d723e */ /* 0x001fe200048070ff */
[----:B------:R-:W-:Y:S01]  /*ca10*/  FMUL R200, R200, UR25 ;  /* 0x00000019c8c87c20 */ /* 0x000fe20008400000 */
[----:B-1----:R-:W-:Y:S01]  /*ca20*/  F2FP.SATFINITE.E4M3.F32.PACK_AB_MERGE_C R33, RZ, R204, RZ ;  /* 0x000000ccff21723e */ /* 0x002fe200048070ff */
[----:B------:R-:W-:Y:S01]  /*ca30*/  FMUL R199, R199, UR25 ;  /* 0x00000019c7c77c20 */ /* 0x000fe20008400000 */
[----:B------:R-:W-:Y:S01]  /*ca40*/  F2FP.SATFINITE.E4M3.F32.PACK_AB_MERGE_C R201, RZ, R201, RZ ;  /* 0x000000c9ffc9723e */ /* 0x000fe200048070ff */
[----:B------:R0:W-:Y:S01]  /*ca50*/  @!P5 STG.E.U8 desc[UR22][R24.64+0x20], R29 ;  /* 0x0000201d1800d986 */ /* 0x0001e2000c101116 */
[C---:B------:R-:W-:Y:S01]  /*ca60*/  ISETP.LT.OR P5, PT, R34.reuse, 0x29, !P1 ;  /* 0x000000292200780c */ /* 0x040fe20004fa1670 */
[----:B------:R-:W-:Y:S01]  /*ca70*/  FMUL R197, R197, UR25 ;  /* 0x00000019c5c57c20 */ /* 0x000fe20008400000 */
[----:B------:R-:W-:Y:S01]  /*ca80*/  F2FP.SATFINITE.E4M3.F32.PACK_AB_MERGE_C R199, RZ, R199, RZ ;  /* 0x000000c7ffc7723e */ /* 0x000fe200048070ff */
[----:B------:R1:W-:Y:S01]  /*ca90*/  @!P3 STG.E.U8 desc[UR22][R26.64+0x20], R31 ;  /* 0x0000201f1a00b986 */ /* 0x0003e2000c101116 */
[----:B------:R-:W-:Y:S01]  /*caa0*/  ISETP.LT.OR P3, PT, R34, 0x29, !P0 ;  /* 0x000000292200780c */ /* 0x000fe20004761670 */
[----:B------:R-:W-:Y:S01]  /*cab0*/  FMUL R198, R198, UR25 ;  /* 0x00000019c6c67c20 */ /* 0x000fe20008400000 */
[----:B------:R-:W-:Y:S01]  /*cac0*/  F2FP.SATFINITE.E4M3.F32.PACK_AB_MERGE_C R197, RZ, R197, RZ ;  /* 0x000000c5ffc5723e */ /* 0x000fe200048070ff */
[----:B------:R-:W-:Y:S01]  /*cad0*/  @!P4 STG.E.U8 desc[UR22][R26.64+0x21], R207 ;  /* 0x000021cf1a00c986 */ /* 0x000fe2000c101116 */
[----:B------:R-:W-:Y:S01]  /*cae0*/  ISETP.LT.OR P4, PT, R34, 0x2a, !P0 ;  /* 0x0000002a2200780c */ /* 0x000fe20004781670 */
[----:B------:R-:W-:Y:S01]  /*caf0*/  FMUL R196, R196, UR25 ;  /* 0x00000019c4c47c20 */ /* 0x000fe20008400000 */
[----:B------:R-:W-:Y:S01]  /*cb00*/  FMUL R195, R195, UR25 ;  /* 0x00000019c3c37c20 */ /* 0x000fe20008400000 */
        /* <DEDUP_REMOVED lines=27> */
[----:B------:R-:W-:Y:S01]  /*ccc0*/  FMUL R186, R186, UR25 ;  /* 0x00000019baba7c20 */ /* 0x000fe20008400000 */
        /* <DEDUP_REMOVED lines=154> */
[----:B-----5:R-:W-:Y:S01]  /*d670*/  FMUL R5, R5, UR25 ;  /* 0x0000001905057c20 */ /* 0x020fe20008400000 */
[----:B0-----:R-:W-:Y:S01]  /*d680*/  F2FP.SATFINITE.E4M3.F32.PACK_AB_MERGE_C R29, RZ, R170, RZ ;  /* 0x000000aaff1d723e */ /* 0x001fe200048070ff */
[----:B------:R-:W-:Y:S01]  /*d690*/  FMUL R0, R0, UR25 ;  /* 0x0000001900007c20 */ /* 0x000fe20008400000 */
[----:B-1----:R-:W-:Y:S01]  /*d6a0*/  F2FP.SATFINITE.E4M3.F32.PACK_AB_MERGE_C R33, RZ, R164, RZ ;  /* 0x000000a4ff21723e */ /* 0x002fe200048070ff */
[----:B------:R-:W-:Y:S01]  /*d6b0*/  FMUL R6, R6, UR25 ;  /* 0x0000001906067c20 */ /* 0x000fe20008400000 */
[----:B------:R-:W-:Y:S01]  /*d6c0*/  F2FP.SATFINITE.E4M3.F32.PACK_AB_MERGE_C R7, RZ, R7, RZ ;  /* 0x00000007ff07723e */ /* 0x000fe200048070ff */
[----:B------:R0:W-:Y:S01]  /*d6d0*/  @!P5 STG.E.U8 desc[UR22][R24.64+0x70], R29 ;  /* 0x0000701d1800d986 */ /* 0x0001e2000c101116 */
[----:B------:R-:W-:Y:S01]  /*d6e0*/  ISETP.LT.OR P5, PT, R34, 0x79, !P1 ;  /* 0x000000792200780c */ /* 0x000fe20004fa1670 */
[----:B------:R-:W-:Y:S01]  /*d6f0*/  FMUL R2, R2, UR25 ;  /* 0x0000001902027c20 */ /* 0x000fe20008400000 */
[----:B------:R-:W-:Y:S01]  /*d700*/  F2FP.SATFINITE.E4M3.F32.PACK_AB_MERGE_C R5, RZ, R5, RZ ;  /* 0x00000005ff05723e */ /* 0x000fe200048070ff */
[----:B------:R1:W-:Y:S01]  /*d710*/  @!P3 STG.E.U8 desc[UR22][R26.64+0x70], R31 ;  /* 0x0000701f1a00b986 */ /* 0x0003e2000c101116 */
[----:B------:R-:W-:Y:S01]  /*d720*/  ISETP.LT.OR P3, PT, R34, 0x79, !P0 ;  /* 0x000000792200780c */ /* 0x000fe20004761670 */
[----:B------:R-:W-:Y:S01]  /*d730*/  FMUL R3, R3, UR25 ;  /* 0x0000001903037c20 */ /* 0x000fe20008400000 */
[----:B------:R-:W-:Y:S01]  /*d740*/  FMUL R4, R4, UR25 ;  /* 0x0000001904047c20 */ /* 0x000fe20008400000 */
[----:B------:R-:W-:Y:S01]  /*d750*/  @!P4 STG.E.U8 desc[UR22][R26.64+0x71], R167 ;  /* 0x000071a71a00c986 */ /* 0x000fe2000c101116 */
[----:B------:R-:W-:-:S03]  /*d760*/  ISETP.LT.OR P4, PT, R34, 0x7a, !P0 ;  /* 0x0000007a2200780c */ /* 0x000fc60004781670 */
[----:B------:R-:W-:Y:S01]  /*d770*/  @!P6 STG.E.U8 desc[UR22][R24.64+0x79], R165 ;  /* 0x000079a51800e986 */ /* 0x000fe2000c101116 */
[----:B------:R-:W-:Y:S02]  /*d780*/  ISETP.LT.OR P6, PT, R34, 0x82, !P1 ;  /* 0x000000822200780c */ /* 0x000fe40004fc1670 */
[----:B0-----:R-:W-:Y:S01]  /*d790*/  F2FP.SATFINITE.E4M3.F32.PACK_AB_MERGE_C R29, RZ, R166, RZ ;  /* 0x000000a6ff1d723e */ /* 0x001fe200048070ff */
[----:B------:R-:W4:Y:S01]  /*d7a0*/  LDL.LU R220, [R1+0x14] ;  /* 0x0000140001dc7983 */ /* 0x000f220000300800 */
[----:B-1----:R-:W-:-:S03]  /*d7b0*/  F2FP.SATFINITE.E4M3.F32.PACK_AB_MERGE_C R31, RZ, R160, RZ ;  /* 0x000000a0ff1f723e */ /* 0x002fc600048070ff */
[----:B------:R0:W-:Y:S01]  /*d7c0*/  @!P5 STG.E.U8 desc[UR22][R24.64+0x78], R29 ;  /* 0x0000781d1800d986 */ /* 0x0001e2000c101116 */
[----:B------:R-:W-:-:S03]  /*d7d0*/  ISETP.LT.OR P5, PT, R34, 0x81, !P1 ;  /* 0x000000812200780c */ /* 0x000fc60004fa1670 */
[----:B------:R1:W-:Y:S01]  /*d7e0*/  @!P3 STG.E.U8 desc[UR22][R26.64+0x78], R33 ;  /* 0x000078211a00b986 */ /* 0x0003e2000c101116 */
[----:B------:R-:W-:-:S03]  /*d7f0*/  ISETP.LT.OR P3, PT, R34, 0x81, !P0 ;  /* 0x000000812200780c */ /* 0x000fc60004761670 */
        /* <DEDUP_REMOVED lines=26> */
[----:B0-----:R-:W-:Y:S02]  /*d9a0*/  F2FP.SATFINITE.E4M3.F32.PACK_AB_MERGE_C R29, RZ, R154, RZ ;  /* 0x0000009aff1d723e */ /* 0x001fe400048070ff */
[----:B-1----:R-:W-:-:S03]  /*d9b0*/  F2FP.SATFINITE.E4M3.F32.PACK_AB_MERGE_C R33, RZ, R20, RZ ;  /* 0x00000014ff21723e */ /* 0x002fc600048070ff */
[----:B------:R0:W-:Y:S01]  /*d9c0*/  @!P5 STG.E.U8 desc[UR22][R24.64+0x90], R29 ;  /* 0x0000901d1800d986 */ /* 0x0001e2000c101116 */
[----:B------:R-:W-:-:S03]  /*d9d0*/  ISETP.LT.OR P5, PT, R34, 0x99, !P1 ;  /* 0x000000992200780c */ /* 0x000fc60004fa1670 */
[----:B------:R-:W-:Y:S01]  /*d9e0*/  @!P3 STG.E.U8 desc[UR22][R26.64+0x90], R31 ;  /* 0x0000901f1a00b986 */ /* 0x000fe2000c101116 */
[----:B------:R-:W-:-:S03]  /*d9f0*/  ISETP.LT.OR P3, PT, R34, 0x99, !P0 ;  /* 0x000000992200780c */ /* 0x000fc60004761670 */
[----:B------:R1:W-:Y:S01]  /*da00*/  @!P4 STG.E.U8 desc[UR22][R26.64+0x91], R23 ;  /* 0x000091171a00c986 */ /* 0x0003e2000c101116 */
[----:B------:R-:W-:-:S03]  /*da10*/  ISETP.LT.OR P4, PT, R34, 0x9a, !P0 ;  /* 0x0000009a2200780c */ /* 0x000fc60004781670 */
[----:B------:R2:W-:Y:S01]  /*da20*/  @!P6 STG.E.U8 desc[UR22][R24.64+0x99], R21 ;  /* 0x000099151800e986 */ /* 0x0005e2000c101116 */
[----:B------:R-:W-:Y:S02]  /*da30*/  ISETP.LT.OR P6, PT, R34, 0xa2, !P1 ;  /* 0x000000a22200780c */ /* 0x000fe40004fc1670 */
[----:B0-----:R-:W-:-:S05]  /*da40*/  F2FP.SATFINITE.E4M3.F32.PACK_AB_MERGE_C R29, RZ, R22, RZ ;  /* 0x00000016ff1d723e */ /* 0x001fca00048070ff */
[----:B------:R-:W-:Y:S01]  /*da50*/  @!P5 STG.E.U8 desc[UR22][R24.64+0x98], R29 ;  /* 0x0000981d1800d986 */ /* 0x000fe2000c101116 */
[C---:B------:R-:W-:Y:S02]  /*da60*/  ISETP.LT.OR P5, PT, R34.reuse, 0xa1, !P1 ;  /* 0x000000a12200780c */ /* 0x040fe40004fa1670 */
[----:B-1----:R-:W-:Y:S01]  /*da70*/  F2FP.SATFINITE.E4M3.F32.PACK_AB_MERGE_C R23, RZ, R18, RZ ;  /* 0x00000012ff17723e */ /* 0x002fe200048070ff */
[----:B------:R-:W-:Y:S01]  /*da80*/  @!P3 STG.E.U8 desc[UR22][R26.64+0x98], R33 ;  /* 0x000098211a00b986 */ /* 0x000fe2000c101116 */
[C---:B------:R-:W-:Y:S02]  /*da90*/  ISETP.LT.OR P3, PT, R34.reuse, 0xa1, !P0 ;  /* 0x000000a12200780c */ /* 0x040fe40004761670 */
[----:B--2---:R-:W-:Y:S01]  /*daa0*/  F2FP.SATFINITE.E4M3.F32.PACK_AB_MERGE_C R21, RZ, R16, RZ ;  /* 0x00000010ff15723e */ /* 0x004fe200048070ff */
[----:B------:R0:W-:Y:S01]  /*dab0*/  @!P4 STG.E.U8 desc[UR22][R26.64+0x99], R19 ;  /* 0x000099131a00c986 */ /* 0x0001e2000c101116 */
[----:B------:R-:W-:-:S03]  /*dac0*/  ISETP.LT.OR P4, PT, R34, 0xa2, !P0 ;  /* 0x000000a22200780c */ /* 0x000fc60004781670 */
[----:B------:R1:W-:Y:S01]  /*dad0*/  @!P6 STG.E.U8 desc[UR22][R24.64+0xa1], R17 ;  /* 0x0000a1111800e986 */ /* 0x0003e2000c101116 */
[----:B------:R-:W-:-:S03]  /*dae0*/  ISETP.LT.OR P6, PT, R34, 0xaa, !P1 ;  /* 0x000000aa2200780c */ /* 0x000fc60004fc1670 */
[----:B------:R-:W-:Y:S01]  /*daf0*/  @!P5 STG.E.U8 desc[UR22][R24.64+0xa0], R23 ;  /* 0x0000a0171800d986 */ /* 0x000fe2000c101116 */
[----:B------:R-:W-:-:S03]  /*db00*/  ISETP.LT.OR P5, PT, R34, 0xa9, !P1 ;  /* 0x000000a92200780c */ /* 0x000fc60004fa1670 */
[----:B------:R-:W-:Y:S01]  /*db10*/  @!P3 STG.E.U8 desc[UR22][R26.64+0xa0], R21 ;  /* 0x0000a0151a00b986 */ /* 0x000fe2000c101116 */
[C---:B------:R-:W-:Y:S02]  /*db20*/  ISETP.LT.OR P3, PT, R34.reuse, 0xa9, !P0 ;  /* 0x000000a92200780c */ /* 0x040fe40004761670 */
[----:B0-----:R-:W-:Y:S01]  /*db30*/  F2FP.SATFINITE.E4M3.F32.PACK_AB_MERGE_C R19, RZ, R14, RZ ;  /* 0x0000000eff13723e */ /* 0x001fe200048070ff */
[----:B------:R0:W-:Y:S01]  /*db40*/  @!P4 STG.E.U8 desc[UR22][R26.64+0xa1], R15 ;  /* 0x0000a10f1a00c986 */ /* 0x0001e2000c101116 */
[C---:B------:R-:W-:Y:S02]  /*db50*/  ISETP.LT.OR P4, PT, R34.reuse, 0xaa, !P0 ;  /* 0x000000aa2200780c */ /* 0x040fe40004781670 */
[----:B-1----:R-:W-:Y:S01]  /*db60*/  F2FP.SATFINITE.E4M3.F32.PACK_AB_MERGE_C R17, RZ, R12, RZ ;  /* 0x0000000cff11723e */ /* 0x002fe200048070ff */
        /* <DEDUP_REMOVED lines=15> */
[----:B0-----:R-:W-:Y:S02]  /*dc60*/  F2FP.SATFINITE.E4M3.F32.PACK_AB_MERGE_C R11, RZ, R6, RZ ;  /* 0x00000006ff0b723e */ /* 0x001fe400048070ff */
[C---:B------:R-:W-:Y:S01]  /*dc70*/  ISETP.LT.OR P3, PT, R34.reuse, 0xb9, !P0 ;  /* 0x000000b92200780c */ /* 0x040fe20004761670 */
[----:B------:R0:W-:Y:S01]  /*dc80*/  @!P4 STG.E.U8 desc[UR22][R26.64+0xb1], R7 ;  /* 0x0000b1071a00c986 */ /* 0x0001e2000c101116 */
[----:B-1----:R-:W-:Y:S02]  /*dc90*/  F2FP.SATFINITE.E4M3.F32.PACK_AB_MERGE_C R9, RZ, R4, RZ ;  /* 0x00000004ff09723e */ /* 0x002fe400048070ff */
[C---:B------:R-:W-:Y:S01]  /*dca0*/  ISETP.LT.OR P4, PT, R34.reuse, 0xba, !P0 ;  /* 0x000000ba2200780c */ /* 0x040fe20004781670 */
[----:B------:R1:W-:Y:S04]  /*dcb0*/  @!P6 STG.E.U8 desc[UR22][R24.64+0xb9], R5 ;  /* 0x0000b9051800e986 */ /* 0x0003e8000c101116 */
[----:B------:R2:W-:Y:S01]  /*dcc0*/  @!P5 STG.E.U8 desc[UR22][R24.64+0xb8], R11 ;  /* 0x0000b80b1800d986 */ /* 0x0005e2000c101116 */
[----:B------:R-:W-:Y:S01]  /*dcd0*/  FMUL R4, R227, UR25 ;  /* 0x00000019e3047c20 */ /* 0x000fe20008400000 */
[----:B------:R-:W-:-:S02]  /*dce0*/  ISETP.LT.OR P5, PT, R34, 0xc1, !P1 ;  /* 0x000000c12200780c */ /* 0x000fc40004fa1670 */
[----:B0-----:R-:W-:Y:S02]  /*dcf0*/  F2FP.SATFINITE.E4M3.F32.PACK_AB_MERGE_C R7, RZ, R3, RZ ;  /* 0x00000003ff07723e */ /* 0x001fe400048070ff */
[----:B-1----:R-:W-:Y:S01]  /*dd00*/  F2FP.SATFINITE.E4M3.F32.PACK_AB_MERGE_C R5, RZ, R0, RZ ;  /* 0x00000000ff05723e */ /* 0x002fe200048070ff */
[----:B---3--:R-:W-:Y:S01]  /*dd10*/  FMUL R0, R222, UR25 ;  /* 0x00000019de007c20 */ /* 0x008fe20008400000 */
[----:B------:R-:W-:Y:S01]  /*dd20*/  ISETP.LT.OR P6, PT, R34, 0xc2, !P1 ;  /* 0x000000c22200780c */ /* 0x000fe20004fc1670 */
[----:B------:R-:W3:Y:S01]  /*dd30*/  LDL.LU R222, [R1+0x20] ;  /* 0x0000200001de7983 */ /* 0x000ee20000300800 */
[----:B--2---:R-:W-:Y:S02]  /*dd40*/  F2FP.SATFINITE.E4M3.F32.PACK_AB_MERGE_C R11, RZ, R2, RZ ;  /* 0x00000002ff0b723e */ /* 0x004fe400048070ff */
[----:B------:R-:W-:Y:S01]  /*dd50*/  F2FP.SATFINITE.E4M3.F32.PACK_AB_MERGE_C R13, RZ, R0, RZ ;  /* 0x00000000ff0d723e */ /* 0x000fe200048070ff */
[----:B----4-:R-:W-:Y:S01]  /*dd60*/  FMUL R0, R224, UR25 ;  /* 0x00000019e0007c20 */ /* 0x010fe20008400000 */
[----:B------:R-:W-:Y:S01]  /*dd70*/  FMUL R2, R225, UR25 ;  /* 0x00000019e1027c20 */ /* 0x000fe20008400000 */
[----:B------:R-:W2:Y:S04]  /*dd80*/  LDL.LU R224, [R1+0x24] ;  /* 0x0000240001e07983 */ /* 0x000ea80000300800 */
[----:B------:R-:W4:Y:S01]  /*dd90*/  LDL.LU R225, [R1+0x28] ;  /* 0x0000280001e17983 */ /* 0x000f220000300800 */
[----:B------:R-:W-:-:S03]  /*dda0*/  FMUL R3, R226, UR25 ;  /* 0x00000019e2037c20 */ /* 0x000fc60008400000 */
[----:B------:R-:W4:Y:S04]  /*ddb0*/  LDL.LU R226, [R1+0x2c] ;  /* 0x00002c0001e27983 */ /* 0x000f280000300800 */
[----:B------:R-:W4:Y:S04]  /*ddc0*/  LDL.LU R227, [R1+0x30] ;  /* 0x0000300001e37983 */ /* 0x000f280000300800 */
[----:B------:R-:W-:Y:S01]  /*ddd0*/  @!P3 STG.E.U8 desc[UR22][R26.64+0xb8], R9 ;  /* 0x0000b8091a00b986 */ /* 0x000fe2000c101116 */
[----:B------:R-:W-:-:S03]  /*dde0*/  ISETP.LT.OR P3, PT, R34, 0xc1, !P0 ;  /* 0x000000c12200780c */ /* 0x000fc60004761670 */
[----:B------:R0:W-:Y:S01]  /*ddf0*/  @!P4 STG.E.U8 desc[UR22][R26.64+0xb9], R7 ;  /* 0x0000b9071a00c986 */ /* 0x0001e2000c101116 */
[----:B------:R-:W-:-:S03]  /*de00*/  ISETP.LT.OR P4, PT, R34, 0xc2, !P0 ;  /* 0x000000c22200780c */ /* 0x000fc60004781670 */
[----:B------:R-:W-:Y:S01]  /*de10*/  @!P5 STG.E.U8 desc[UR22][R24.64+0xc0], R11 ;  /* 0x0000c00b1800d986 */ /* 0x000fe2000c101116 */
[----:B------:R-:W-:-:S03]  /*de20*/  ISETP.LT.OR P5, PT, R34, 0xc9, !P1 ;  /* 0x000000c92200780c */ /* 0x000fc60004fa1670 */
[----:B------:R1:W-:Y:S01]  /*de30*/  @!P6 STG.E.U8 desc[UR22][R24.64+0xc1], R5 ;  /* 0x0000c1051800e986 */ /* 0x0003e2000c101116 */
[----:B0-----:R-:W-:-:S03]  /*de40*/  F2FP.SATFINITE.E4M3.F32.PACK_AB_MERGE_C R7, RZ, R0, RZ ;  /* 0x00000000ff07723e */ /* 0x001fc600048070ff */
[----:B------:R-:W-:Y:S01]  /*de50*/  @!P3 STG.E.U8 desc[UR22][R26.64+0xc0], R13 ;  /* 0x0000c00d1a00b986 */ /* 0x000fe2000c101116 */
[C---:B------:R-:W-:Y:S02]  /*de60*/  ISETP.LT.OR P6, PT, R34.reuse, 0xca, !P1 ;  /* 0x000000ca2200780c */ /* 0x040fe40004fc1670 */
[----:B-1----:R-:W-:Y:S01]  /*de70*/  F2FP.SATFINITE.E4M3.F32.PACK_AB_MERGE_C R5, RZ, R2, RZ ;  /* 0x00000002ff05723e */ /* 0x002fe200048070ff */
[----:B------:R0:W-:Y:S01]  /*de80*/  @!P4 STG.E.U8 desc[UR22][R26.64+0xc1], R7 ;  /* 0x0000c1071a00c986 */ /* 0x0001e2000c101116 */
[C---:B------:R-:W-:Y:S02]  /*de90*/  ISETP.LT.OR P3, PT, R34.reuse, 0xc9, !P0 ;  /* 0x000000c92200780c */ /* 0x040fe40004761670 */
[C---:B------:R-:W-:Y:S01]  /*dea0*/  ISETP.LT.OR P4, PT, R34.reuse, 0xca, !P0 ;  /* 0x000000ca2200780c */ /* 0x040fe20004781670 */
[----:B------:R1:W-:Y:S01]  /*deb0*/  @!P5 STG.E.U8 desc[UR22][R24.64+0xc8], R5 ;  /* 0x0000c8051800d986 */ /* 0x0003e2000c101116 */
[----:B------:R-:W-:Y:S02]  /*dec0*/  ISETP.LT.OR P5, PT, R34, 0xd1, !P1 ;  /* 0x000000d12200780c */ /* 0x000fe40004fa1670 */
[----:B------:R-:W-:-:S02]  /*ded0*/  F2FP.SATFINITE.E4M3.F32.PACK_AB_MERGE_C R9, RZ, R3, RZ ;  /* 0x00000003ff09723e */ /* 0x000fc400048070ff */
[----:B------:R-:W-:-:S03]  /*dee0*/  F2FP.SATFINITE.E4M3.F32.PACK_AB_MERGE_C R11, RZ, R4, RZ ;  /* 0x00000004ff0b723e */ /* 0x000fc600048070ff */
[----:B------:R1:W-:Y:S04]  /*def0*/  @!P6 STG.E.U8 desc[UR22][R24.64+0xc9], R9 ;  /* 0x0000c9091800e986 */ /* 0x0003e8000c101116 */
[----:B------:R-:W-:Y:S01]  /*df00*/  @!P3 STG.E.U8 desc[UR22][R26.64+0xc8], R11 ;  /* 0x0000c80b1a00b986 */ /* 0x000fe2000c101116 */
[----:B------:R-:W-:-:S03]  /*df10*/  FMUL R0, R220, UR25 ;  /* 0x00000019dc007c20 */ /* 0x000fc60008400000 */
[----:B------:R-:W4:Y:S02]  /*df20*/  LDL.LU R220, [R1+0x34] ;  /* 0x0000340001dc7983 */ /* 0x000f240000300800 */
[----:B0-----:R-:W-:Y:S01]  /*df30*/  F2FP.SATFINITE.E4M3.F32.PACK_AB_MERGE_C R7, RZ, R0, RZ ;  /* 0x00000000ff07723e */ /* 0x001fe200048070ff */
[----:B------:R-:W-:Y:S02]  /*df40*/  FMUL R2, R221, UR25 ;  /* 0x00000019dd027c20 */ /* 0x000fe40008400000 */
[----:B------:R-:W4:Y:S03]  /*df50*/  LDL.LU R221, [R1+0x38] ;  /* 0x0000380001dd7983 */ /* 0x000f260000300800 */
[----:B-1----:R-:W-:Y:S01]  /*df60*/  F2FP.SATFINITE.E4M3.F32.PACK_AB_MERGE_C R5, RZ, R2, RZ ;  /* 0x00000002ff05723e */ /* 0x002fe200048070ff */
[----:B------:R-:W-:Y:S04]  /*df70*/  @!P4 STG.E.U8 desc[UR22][R26.64+0xc9], R7 ;  /* 0x0000c9071a00c986 */ /* 0x000fe8000c101116 */
[----:B------:R0:W-:Y:S01]  /*df80*/  @!P5 STG.E.U8 desc[UR22][R24.64+0xd0], R5 ;  /* 0x0000d0051800d986 */ /* 0x0001e2000c101116 */
[----:B------:R-:W-:-:S03]  /*df90*/  FMUL R3, R223, UR25 ;  /* 0x00000019df037c20 */ /* 0x000fc60008400000 */
[----:B------:R-:W4:Y:S02]  /*dfa0*/  LDL.LU R223, [R1+0x3c] ;  /* 0x00003c0001df7983 */ /* 0x000f240000300800 */
[----:B------:R-:W-:Y:S01]  /*dfb0*/  F2FP.SATFINITE.E4M3.F32.PACK_AB_MERGE_C R9, RZ, R3, RZ ;  /* 0x00000003ff09723e */ /* 0x000fe200048070ff */
[----:B---3--:R-:W-:Y:S02]  /*dfc0*/  FMUL R0, R222, UR25 ;  /* 0x00000019de007c20 */ /* 0x008fe40008400000 */
[----:B------:R-:W3:Y:S03]  /*dfd0*/  LDL.LU R222, [R1+0x40] ;  /* 0x0000400001de7983 */ /* 0x000ee60000300800 */
[----:B------:R-:W-:Y:S01]  /*dfe0*/  F2FP.SATFINITE.E4M3.F32.PACK_AB_MERGE_C R13, RZ, R0, RZ ;  /* 0x00000000ff0d723e */ /* 0x000fe200048070ff */
[----:B--2---:R-:W-:Y:S02]  /*dff0*/  FMUL R2, R224, UR25 ;  /* 0x00000019e0027c20 */ /* 0x004fe40008400000 */
[----:B------:R-:W2:Y:S01]  /*e000*/  LDL.LU R224, [R1+0x44] ;  /* 0x0000440001e07983 */ /* 0x000ea20000300800 */
[----:B----4-:R-:W-:-:S03]  /*e010*/  FMUL R0, R225, UR25 ;  /* 0x00000019e1007c20 */ /* 0x010fc60008400000 */
[----:B------:R-:W4:Y:S01]  /*e020*/  LDL.LU R225, [R1+0x48] ;  /* 0x0000480001e17983 */ /* 0x000f220000300800 */
[----:B------:R-:W-:Y:S01]  /*e030*/  FMUL R3, R226, UR25 ;  /* 0x00000019e2037c20 */ /* 0x000fe20008400000 */
[----:B0-----:R-:W-:Y:S02]  /*e040*/  F2FP.SATFINITE.E4M3.F32.PACK_AB_MERGE_C R5, RZ, R0, RZ ;  /* 0x00000000ff05723e */ /* 0x001fe400048070ff */
[----:B------:R-:W4:Y:S01]  /*e050*/  LDL.LU R226, [R1+0x4c] ;  /* 0x00004c0001e27983 */ /* 0x000f220000300800 */
[----:B------:R-:W-:-:S03]  /*e060*/  FMUL R0, R227, UR25 ;  /* 0x00000019e3007c20 */ /* 0x000fc60008400000 */
[----:B------:R-:W4:Y:S01]  /*e070*/  LDL.LU R227, [R1+0x50] ;  /* 0x0000500001e37983 */ /* 0x000f220000300800 */
[C---:B------:R-:W-:Y:S02]  /*e080*/  ISETP.LT.OR P6, PT, R34.reuse, 0xd2, !P1 ;  /* 0x000000d22200780c */ /* 0x040fe40004fc1670 */
[C---:B------:R-:W-:Y:S01]  /*e090*/  ISETP.LT.OR P4, PT, R34.reuse, 0xd2, !P0 ;  /* 0x000000d22200780c */ /* 0x040fe20004781670 */
[----:B------:R-:W4:Y:S01]  /*e0a0*/  LDL.LU R218, [R1+0x54] ;  /* 0x0000540001da7983 */ /* 0x000f220000300800 */
[C---:B------:R-:W-:Y:S02]  /*e0b0*/  ISETP.LT.OR P3, PT, R34.reuse, 0xd1, !P0 ;  /* 0x000000d12200780c */ /* 0x040fe40004761670 */
[----:B------:R-:W-:Y:S02]  /*e0c0*/  ISETP.LT.OR P5, PT, R34, 0xd9, !P1 ;  /* 0x000000d92200780c */ /* 0x000fe40004fa1670 */
[----:B------:R-:W-:Y:S02]  /*e0d0*/  F2FP.SATFINITE.E4M3.F32.PACK_AB_MERGE_C R7, RZ, R2, RZ ;  /* 0x00000002ff07723e */ /* 0x000fe400048070ff */
[----:B------:R-:W-:-:S03]  /*e0e0*/  F2FP.SATFINITE.E4M3.F32.PACK_AB_MERGE_C R11, RZ, R0, RZ ;  /* 0x00000000ff0b723e */ /* 0x000fc600048070ff */
[----:B------:R0:W-:Y:S01]  /*e0f0*/  @!P6 STG.E.U8 desc[UR22][R24.64+0xd1], R9 ;  /* 0x0000d1091800e986 */ /* 0x0001e2000c101116 */
[----:B------:R-:W-:-:S03]  /*e100*/  ISETP.LT.OR P6, PT, R34, 0xda, !P1 ;  /* 0x000000da2200780c */ /* 0x000fc60004fc1670 */
[----:B------:R-:W-:Y:S01]  /*e110*/  @!P4 STG.E.U8 desc[UR22][R26.64+0xd1], R7 ;  /* 0x0000d1071a00c986 */ /* 0x000fe2000c101116 */
[----:B------:R-:W-:-:S03]  /*e120*/  ISETP.LT.OR P4, PT, R34, 0xda, !P0 ;  /* 0x000000da2200780c */ /* 0x000fc60004781670 */
[----:B------:R-:W-:Y:S01]  /*e130*/  @!P3 STG.E.U8 desc[UR22][R26.64+0xd0], R13 ;  /* 0x0000d00d1a00b986 */ /* 0x000fe2000c101116 */
[----:B0-----:R-:W-:-:S03]  /*e140*/  F2FP.SATFINITE.E4M3.F32.PACK_AB_MERGE_C R9, RZ, R3, RZ ;  /* 0x00000003ff09723e */ /* 0x001fc600048070ff */
[----:B------:R0:W-:Y:S04]  /*e150*/  @!P5 STG.E.U8 desc[UR22][R24.64+0xd8], R5 ;  /* 0x0000d8051800d986 */ /* 0x0001e8000c101116 */
[----:B------:R1:W-:Y:S01]  /*e160*/  @!P6 STG.E.U8 desc[UR22][R24.64+0xd9], R9 ;  /* 0x0000d9091800e986 */ /* 0x0003e2000c101116 */
[----:B------:R-:W-:-:S03]  /*e170*/  FMUL R0, R220, UR25 ;  /* 0x00000019dc007c20 */ /* 0x000fc60008400000 */
[----:B------:R-:W4:Y:S02]  /*e180*/  LDL.LU R220, [R1+0x58] ;  /* 0x0000580001dc7983 */ /* 0x000f240000300800 */
[----:B0-----:R-:W-:Y:S01]  /*e190*/  F2FP.SATFINITE.E4M3.F32.PACK_AB_MERGE_C R5, RZ, R0, RZ ;  /* 0x00000000ff05723e */ /* 0x001fe200048070ff */
[----:B------:R-:W-:Y:S02]  /*e1a0*/  FMUL R2, R221, UR25 ;  /* 0x00000019dd027c20 */ /* 0x000fe40008400000 */
[----:B------:R-:W4:Y:S03]  /*e1b0*/  LDL.LU R221, [R1+0x5c] ;  /* 0x00005c0001dd7983 */ /* 0x000f260000300800 */
[----:B------:R-:W-:Y:S01]  /*e1c0*/  F2FP.SATFINITE.E4M3.F32.PACK_AB_MERGE_C R7, RZ, R2, RZ ;  /* 0x00000002ff07723e */ /* 0x000fe200048070ff */
[----:B------:R0:W-:Y:S01]  /*e1d0*/  @!P4 STG.E.U8 desc[UR22][R26.64+0xd9], R5 ;  /* 0x0000d9051a00c986 */ /* 0x0001e2000c101116 */
[----:B------:R-:W-:-:S03]  /*e1e0*/  FMUL R3, R223, UR25 ;  /* 0x00000019df037c20 */ /* 0x000fc60008400000 */
[----:B------:R-:W4:Y:S02]  /*e1f0*/  LDL.LU R223, [R1+0x60] ;  /* 0x0000600001df7983 */ /* 0x000f240000300800 */
[----:B-1----:R-:W-:Y:S01]  /*e200*/  F2FP.SATFINITE.E4M3.F32.PACK_AB_MERGE_C R9, RZ, R3, RZ ;  /* 0x00000003ff09723e */ /* 0x002fe200048070ff */
[----:B---3--:R-:W-:Y:S02]  /*e210*/  FMUL R4, R222, UR25 ;  /* 0x00000019de047c20 */ /* 0x008fe40008400000 */
[----:B------:R-:W3:Y:S01]  /*e220*/  LDL.LU R222, [R1+0x64] ;  /* 0x0000640001de7983 */ /* 0x000ee20000300800 */
[----:B--2---:R-:W-:-:S03]  /*e230*/  FMUL R0, R224, UR25 ;  /* 0x00000019e0007c20 */ /* 0x004fc60008400000 */
[----:B------:R-:W2:Y:S01]  /*e240*/  LDL.LU R224, [R1+0x68] ;  /* 0x0000680001e07983 */ /* 0x000ea20000300800 */
[----:B----4-:R-:W-:Y:S01]  /*e250*/  FMUL R2, R225, UR25 ;  /* 0x00000019e1027c20 */ /* 0x010fe20008400000 */
[----:B0-----:R-:W-:Y:S02]  /*e260*/  F2FP.SATFINITE.E4M3.F32.PACK_AB_MERGE_C R5, RZ, R0, RZ ;  /* 0x00000000ff05723e */ /* 0x001fe400048070ff */
[----:B------:R-:W4:Y:S01]  /*e270*/  LDL.LU R225, [R1+0x6c] ;  /* 0x00006c0001e17983 */ /* 0x000f220000300800 */
[----:B------:R-:W-:-:S03]  /*e280*/  FMUL R3, R226, UR25 ;  /* 0x00000019e2037c20 */ /* 0x000fc60008400000 */
[----:B------:R-:W4:Y:S01]  /*e290*/  LDL.LU R226, [R1+0x70] ;  /* 0x0000700001e27983 */ /* 0x000f220000300800 */
[----:B------:R-:W-:-:S03]  /*e2a0*/  FMUL R0, R227, UR25 ;  /* 0x00000019e3007c20 */ /* 0x000fc60008400000 */
[----:B------:R-:W4:Y:S01]  /*e2b0*/  LDL.LU R227, [R1+0x74] ;  /* 0x0000740001e37983 */ /* 0x000f220000300800 */
[C---:B------:R-:W-:Y:S02]  /*e2c0*/  ISETP.LT.OR P3, PT, R34.reuse, 0xd9, !P0 ;  /* 0x000000d92200780c */ /* 0x040fe40004761670 */
[C---:B------:R-:W-:Y:S02]  /*e2d0*/  ISETP.LT.OR P5, PT, R34.reuse, 0xe1, !P1 ;  /* 0x000000e12200780c */ /* 0x040fe40004fa1670 */
[C---:B------:R-:W-:Y:S02]  /*e2e0*/  ISETP.LT.OR P6, PT, R34.reuse, 0xe2, !P1 ;  /* 0x000000e22200780c */ /* 0x040fe40004fc1670 */
[----:B------:R-:W-:-:S07]  /*e2f0*/  ISETP.LT.OR P4, PT, R34, 0xe2, !P0 ;  /* 0x000000e22200780c */ /* 0x000fce0004781670 */
[----:B------:R-:W-:Y:S01]  /*e300*/  @!P3 STG.E.U8 desc[UR22][R26.64+0xd8], R11 ;  /* 0x0000d80b1a00b986 */ /* 0x000fe2000c101116 */
[----:B------:R-:W-:-:S03]  /*e310*/  ISETP.LT.OR P3, PT, R34, 0xe1, !P0 ;  /* 0x000000e12200780c */ /* 0x000fc60004761670 */
[----:B------:R0:W-:Y:S01]  /*e320*/  @!P5 STG.E.U8 desc[UR22][R24.64+0xe0], R7 ;  /* 0x0000e0071800d986 */ /* 0x0001e2000c101116 */
[----:B------:R-:W-:-:S03]  /*e330*/  ISETP.LT.OR P5, PT, R34, 0xe9, !P1 ;  /* 0x000000e92200780c */ /* 0x000fc60004fa1670 */
[----:B------:R1:W-:Y:S01]  /*e340*/  @!P6 STG.E.U8 desc[UR22][R24.64+0xe1], R9 ;  /* 0x0000e1091800e986 */ /* 0x0003e2000c101116 */
[----:B------:R-:W-:Y:S02]  /*e350*/  ISETP.LT.OR P6, PT, R34, 0xea, !P1 ;  /* 0x000000ea2200780c */ /* 0x000fe40004fc1670 */
[----:B------:R-:W-:Y:S01]  /*e360*/  F2FP.SATFINITE.E4M3.F32.PACK_AB_MERGE_C R13, RZ, R4, RZ ;  /* 0x00000004ff0d723e */ /* 0x000fe200048070ff */
[----:B------:R1:W-:Y:S01]  /*e370*/  @!P4 STG.E.U8 desc[UR22][R26.64+0xe1], R5 ;  /* 0x0000e1051a00c986 */ /* 0x0003e2000c101116 */
[----:B0-----:R-:W-:-:S03]  /*e380*/  F2FP.SATFINITE.E4M3.F32.PACK_AB_MERGE_C R7, RZ, R2, RZ ;  /* 0x00000002ff07723e */ /* 0x001fc600048070ff */
[----:B------:R-:W-:Y:S01]  /*e390*/  @!P3 STG.E.U8 desc[UR22][R26.64+0xe0], R13 ;  /* 0x0000e00d1a00b986 */ /* 0x000fe2000c101116 */
[----:B-1----:R-:W-:-:S03]  /*e3a0*/  F2FP.SATFINITE.E4M3.F32.PACK_AB_MERGE_C R9, RZ, R3, RZ ;  /* 0x00000003ff09723e */ /* 0x002fc600048070ff */
[----:B------:R0:W-:Y:S01]  /*e3b0*/  @!P5 STG.E.U8 desc[UR22][R24.64+0xe8], R7 ;  /* 0x0000e8071800d986 */ /* 0x0001e2000c101116 */
[C---:B------:R-:W-:Y:S02]  /*e3c0*/  ISETP.LT.OR P3, PT, R34.reuse, 0xe9, !P0 ;  /* 0x000000e92200780c */ /* 0x040fe40004761670 */
[C---:B------:R-:W-:Y:S01]  /*e3d0*/  ISETP.LT.OR P4, PT, R34.reuse, 0xea, !P0 ;  /* 0x000000ea2200780c */ /* 0x040fe20004781670 */
[----:B------:R1:W-:Y:S01]  /*e3e0*/  @!P6 STG.E.U8 desc[UR22][R24.64+0xe9], R9 ;  /* 0x0000e9091800e986 */ /* 0x0003e2000c101116 */
[----:B------:R-:W-:Y:S01]  /*e3f0*/  ISETP.LT.OR P5, PT, R34, 0xf1, !P1 ;  /* 0x000000f12200780c */ /* 0x000fe20004fa1670 */
[----:B------:R-:W-:Y:S01]  /*e400*/  FMUL R2, R218, UR25 ;  /* 0x00000019da027c20 */ /* 0x000fe20008400000 */
[----:B------:R-:W-:Y:S02]  /*e410*/  ISETP.LT.OR P6, PT, R34, 0xf2, !P1 ;  /* 0x000000f22200780c */ /* 0x000fe40004fc1670 */
[----:B------:R-:W-:Y:S02]  /*e420*/  F2FP.SATFINITE.E4M3.F32.PACK_AB_MERGE_C R11, RZ, R0, RZ ;  /* 0x00000000ff0b723e */ /* 0x000fe400048070ff */
[----:B------:R-:W-:-:S03]  /*e430*/  F2FP.SATFINITE.E4M3.F32.PACK_AB_MERGE_C R5, RZ, R2, RZ ;  /* 0x00000002ff05723e */ /* 0x000fc600048070ff */
[----:B------:R-:W-:Y:S01]  /*e440*/  @!P3 STG.E.U8 desc[UR22][R26.64+0xe8], R11 ;  /* 0x0000e80b1a00b986 */ /* 0x000fe2000c101116 */
[----:B------:R-:W-:-:S03]  /*e450*/  ISETP.LT.OR P3, PT, R34, 0xf1, !P0 ;  /* 0x000000f12200780c */ /* 0x000fc60004761670 */
[----:B------:R-:W-:Y:S01]  /*e460*/  @!P4 STG.E.U8 desc[UR22][R26.64+0xe9], R5 ;  /* 0x0000e9051a00c986 */ /* 0x000fe2000c101116 */
[C---:B------:R-:W-:Y:S02]  /*e470*/  ISETP.LT.OR P4, PT, R34.reuse, 0xf9, !P1 ;  /* 0x000000f92200780c */ /* 0x040fe40004f81670 */
[----:B------:R-:W-:Y:S01]  /*e480*/  ISETP.LT.OR P1, PT, R34, 0xfa, !P1 ;  /* 0x000000fa2200780c */ /* 0x000fe20004f21670 */
[----:B------:R-:W-:-:S05]  /*e490*/  FMUL R0, R220, UR25 ;  /* 0x00000019dc007c20 */ /* 0x000fca0008400000 */
[----:B0-----:R-:W-:-:S05]  /*e4a0*/  F2FP.SATFINITE.E4M3.F32.PACK_AB_MERGE_C R7, RZ, R0, RZ ;  /* 0x00000000ff07723e */ /* 0x001fca00048070ff */
[----:B------:R0:W-:Y:S01]  /*e4b0*/  @!P5 STG.E.U8 desc[UR22][R24.64+0xf0], R7 ;  /* 0x0000f0071800d986 */ /* 0x0001e2000c101116 */
[----:B------:R-:W-:-:S05]  /*e4c0*/  FMUL R3, R221, UR25 ;  /* 0x00000019dd037c20 */ /* 0x000fca0008400000 */
[----:B-1----:R-:W-:Y:S02]  /*e4d0*/  F2FP.SATFINITE.E4M3.F32.PACK_AB_MERGE_C R9, RZ, R3, RZ ;  /* 0x00000003ff09723e */ /* 0x002fe400048070ff */
[----:B------:R-:W-:-:S03]  /*e4e0*/  ISETP.LT.OR P5, PT, R34, 0xf2, !P0 ;  /* 0x000000f22200780c */ /* 0x000fc600047a1670 */
[----:B------:R1:W-:Y:S01]  /*e4f0*/  @!P6 STG.E.U8 desc[UR22][R24.64+0xf1], R9 ;  /* 0x0000f1091800e986 */ /* 0x0003e2000c101116 */
[C---:B------:R-:W-:Y:S02]  /*e500*/  ISETP.LT.OR P6, PT, R34.reuse, 0xf9, !P0 ;  /* 0x000000f92200780c */ /* 0x040fe400047c1670 */
[----:B------:R-:W-:Y:S01]  /*e510*/  ISETP.LT.OR P0, PT, R34, 0xfa, !P0 ;  /* 0x000000fa2200780c */ /* 0x000fe20004701670 */
[----:B------:R-:W-:-:S05]  /*e520*/  FMUL R0, R223, UR25 ;  /* 0x00000019df007c20 */ /* 0x000fca0008400000 */
[----:B------:R-:W-:-:S05]  /*e530*/  F2FP.SATFINITE.E4M3.F32.PACK_AB_MERGE_C R13, RZ, R0, RZ ;  /* 0x00000000ff0d723e */ /* 0x000fca00048070ff */
[----:B------:R0:W-:Y:S01]  /*e540*/  @!P3 STG.E.U8 desc[UR22][R26.64+0xf0], R13 ;  /* 0x0000f00d1a00b986 */ /* 0x0001e2000c101116 */
[----:B---3--:R-:W-:Y:S01]  /*e550*/  FMUL R0, R222, UR25 ;  /* 0x00000019de007c20 */ /* 0x008fe20008400000 */
[----:B--2---:R-:W-:Y:S01]  /*e560*/  FMUL R2, R224, UR25 ;  /* 0x00000019e0027c20 */ /* 0x004fe20008400000 */
[----:B----4-:R-:W-:-:S03]  /*e570*/  FMUL R3, R225, UR25 ;  /* 0x00000019e1037c20 */ /* 0x010fc60008400000 */
[----:B0-----:R-:W-:Y:S01]  /*e580*/  F2FP.SATFINITE.E4M3.F32.PACK_AB_MERGE_C R7, RZ, R0, RZ ;  /* 0x00000000ff07723e */ /* 0x001fe200048070ff */
[----:B------:R-:W-:Y:S01]  /*e590*/  FMUL R4, R226, UR25 ;  /* 0x00000019e2047c20 */ /* 0x000fe20008400000 */
[----:B------:R-:W-:Y:S01]  /*e5a0*/  FMUL R5, R227, UR25 ;  /* 0x00000019e3057c20 */ /* 0x000fe20008400000 */
[----:B-1----:R-:W-:Y:S02]  /*e5b0*/  F2FP.SATFINITE.E4M3.F32.PACK_AB_MERGE_C R9, RZ, R2, RZ ;  /* 0x00000002ff09723e */ /* 0x002fe400048070ff */
[----:B------:R-:W-:Y:S02]  /*e5c0*/  F2FP.SATFINITE.E4M3.F32.PACK_AB_MERGE_C R3, RZ, R3, RZ ;  /* 0x00000003ff03723e */ /* 0x000fe400048070ff */
[----:B------:R-:W-:Y:S02]  /*e5d0*/  F2FP.SATFINITE.E4M3.F32.PACK_AB_MERGE_C R11, RZ, R4, RZ ;  /* 0x00000004ff0b723e */ /* 0x000fe400048070ff */
[----:B------:R-:W-:Y:S01]  /*e5e0*/  F2FP.SATFINITE.E4M3.F32.PACK_AB_MERGE_C R5, RZ, R5, RZ ;  /* 0x00000005ff05723e */ /* 0x000fe200048070ff */
[----:B------:R0:W-:Y:S04]  /*e5f0*/  @!P5 STG.E.U8 desc[UR22][R26.64+0xf1], R7 ;  /* 0x0000f1071a00d986 */ /* 0x0001e8000c101116 */
[----:B------:R0:W-:Y:S04]  /*e600*/  @!P4 STG.E.U8 desc[UR22][R24.64+0xf8], R9 ;  /* 0x0000f8091800c986 */ /* 0x0001e8000c101116 */
[----:B------:R0:W-:Y:S04]  /*e610*/  @!P1 STG.E.U8 desc[UR22][R24.64+0xf9], R3 ;  /* 0x0000f90318009986 */ /* 0x0001e8000c101116 */
[----:B------:R0:W-:Y:S04]  /*e620*/  @!P6 STG.E.U8 desc[UR22][R26.64+0xf8], R11 ;  /* 0x0000f80b1a00e986 */ /* 0x0001e8000c101116 */
[----:B------:R0:W-:Y:S02]  /*e630*/  @!P0 STG.E.U8 desc[UR22][R26.64+0xf9], R5 ;  /* 0x0000f9051a008986 */ /* 0x0001e4000c101116 */
.L_x_293:
[----:B------:R-:W-:Y:S05]  /*e640*/  BSYNC B0 ;  /* 0x0000000000007941 */ /* 0x000fea0003800000 */
.L_x_35:
[----:B------:R-:W2:Y:S01]  /*e650*/  LDL.LU R22, [R1+0x7c] ;  /* 0x00007c0001167983 */ /* 0x000ea20000300800 */
[----:B0-----:R-:W-:Y:S01]  /*e660*/  IMAD.U32 R3, RZ, RZ, UR18 ;  /* 0x00000012ff037e24 */ /* 0x001fe2000f8e00ff */
[----:B------:R-:W-:Y:S02]  /*e670*/  ULDC.64 UR6, c[0x0][0x650] ;  /* 0x0001940000067ab9 */ /* 0x000fe40000000a00 */
[----:B------:R-:W3:Y:S01]  /*e680*/  LDL.LU R19, [R1+0x80] ;  /* 0x0000800001137983 */ /* 0x000ee20000300800 */
[----:B-----5:R-:W-:Y:S01]  /*e690*/  IMAD.U32 R0, RZ, RZ, UR20 ;  /* 0x00000014ff007e24 */ /* 0x020fe2000f8e00ff */
[----:B------:R0:W-:Y:S01]  /*e6a0*/  SYNCS.ARRIVE.TRANS64.A1T0 RZ, [R3+UR29], RZ ;  /* 0x000000ff03ff79a7 */ /* 0x0001e2000810001d */
[----:B------:R-:W-:Y:S02]  /*e6b0*/  IMAD.U32 R2, RZ, RZ, UR20 ;  /* 0x00000014ff027e24 */ /* 0x000fe4000f8e00ff */
[----:B------:R-:W-:Y:S02]  /*e6c0*/  IMAD.MOV.U32 R4, RZ, RZ, -0x1 ;  /* 0xffffffffff047424 */ /* 0x000fe400078e00ff */
[----:B0-----:R-:W-:Y:S01]  /*e6d0*/  IMAD.U32 R3, RZ, RZ, UR15 ;  /* 0x0000000fff037e24 */ /* 0x001fe2000f8e00ff */
[----:B---3--:R-:W-:-:S02]  /*e6e0*/  LEA R19, P0, R0, R19, 0x1 ;  /* 0x0000001300137211 */ /* 0x008fc400078008ff */
[----:B------:R-:W-:Y:S02]  /*e6f0*/  PRMT R0, RZ, 0x7610, R0 ;  /* 0x00007610ff007816 */ /* 0x000fe40000000000 */
[----:B--2---:R-:W-:Y:S01]  /*e700*/  LEA.HI.X R22, R2, R22, R3, 0x1, P0 ;  /* 0x0000001602167211 */ /* 0x004fe200000f0c03 */
[----:B------:R-:W-:Y:S01]  /*e710*/  IMAD.MOV.U32 R2, RZ, RZ, -0x1 ;  /* 0xffffffffff027424 */ /* 0x000fe200078e00ff */
[----:B------:R0:W-:Y:S01]  /*e720*/  STL [R1+0x80], R19 ;  /* 0x0000801301007387 */ /* 0x0001e20000100800 */
[----:B------:R-:W-:Y:S01]  /*e730*/  IMAD.MOV.U32 R3, RZ, RZ, -0x1 ;  /* 0xffffffffff037424 */ /* 0x000fe200078e00ff */
[----:B------:R-:W-:Y:S02]  /*e740*/  ISETP.GE.U32.AND P0, PT, R19, UR6, PT ;  /* 0x0000000613007c0c */ /* 0x000fe4000bf06070 */
[----:B------:R0:W-:Y:S02]  /*e750*/  STL [R1+0x7c], R22 ;  /* 0x00007c1601007387 */ /* 0x0001e40000100800 */
[----:B------:R-:W-:-:S02]  /*e760*/  ISETP.GE.U32.AND.EX P0, PT, R22, UR7, PT, P0 ;  /* 0x0000000716007c0c */ /* 0x000fc4000bf06100 */
[----:B------:R0:W-:Y:S04]  /*e770*/  STL [R1+0x84], R4 ;  /* 0x0000840401007387 */ /* 0x0001e80000100800 */
[----:B------:R0:W-:Y:S04]  /*e780*/  STL [R1+0x78], R2 ;  /* 0x0000780201007387 */ /* 0x0001e80000100800 */
[----:B------:R0:W-:Y:S03]  /*e790*/  STL [R1+0x88], R3 ;  /* 0x0000880301007387 */ /* 0x0001e60000100800 */
[----:B------:R-:W-:Y:S05]  /*e7a0*/  @P0 BRA `(.L_x_294) ;  /* 0x0000000400740947 */ /* 0x000fea0003800000 */
[----:B------:R-:W2:Y:S01]  /*e7b0*/  S2R R14, SR_CTAID.X ;  /* 0x00000000000e7919 */ /* 0x000ea20000002500 */
[----:B------:R-:W3:Y:S01]  /*e7c0*/  LDC.64 R8, c[0x0][0x628] ;  /* 0x00018a00ff087b82 */ /* 0x000ee20000000a00 */
[----:B------:R-:W-:Y:S01]  /*e7d0*/  ULDC UR6, c[0x0][0x150] ;  /* 0x0000540000067ab9 */ /* 0x000fe20000000800 */
[----:B------:R-:W-:Y:S01]  /*e7e0*/  IMAD.MOV.U32 R6, RZ, RZ, R19 ;  /* 0x000000ffff067224 */ /* 0x000fe200078e0013 */
[----:B------:R-:W0:Y:S01]  /*e7f0*/  S2R R16, SR_CTAID.Y ;  /* 0x0000000000107919 */ /* 0x000e220000002600 */
[----:B------:R-:W-:-:S04]  /*e800*/  IMAD.MOV.U32 R7, RZ, RZ, R22 ;  /* 0x000000ffff077224 */ /* 0x000fc800078e0016 */
[----:B------:R-:W0:Y:S08]  /*e810*/  LDC R17, c[0x0][0x144] ;  /* 0x00005100ff117b82 */ /* 0x000e300000000800 */
[----:B------:R-:W0:Y:S08]  /*e820*/  LDC R10, c[0x0][0x630] ;  /* 0x00018c00ff0a7b82 */ /* 0x000e300000000800 */
[----:B------:R-:W0:Y:S01]  /*e830*/  LDC.64 R12, c[0x0][0x620] ;  /* 0x00018800ff0c7b82 */ /* 0x000e220000000a00 */
[----:B---3--:R-:W-:-:S04]  /*e840*/  ISETP.NE.U32.AND P0, PT, R8, RZ, PT ;  /* 0x000000ff0800720c */ /* 0x008fc80003f05070 */
[----:B------:R-:W-:Y:S02]  /*e850*/  ISETP.NE.AND.EX P0, PT, R9, RZ, PT, P0 ;  /* 0x000000ff0900720c */ /* 0x000fe40003f05300 */
[----:B--2---:R-:W-:-:S05]  /*e860*/  I2FP.F32.U32 R0, R14 ;  /* 0x0000000e00007245 */ /* 0x004fca0000201000 */
[----:B------:R-:W-:-:S04]  /*e870*/  FMUL R0, R0, UR6 ;  /* 0x0000000600007c20 */ /* 0x000fc80008400000 */
[----:B------:R2:W3:Y:S02]  /*e880*/  F2I.U32.TRUNC.NTZ R15, R0 ;  /* 0x00000000000f7305 */ /* 0x0004e4000020f000 */
[----:B------:R-:W-:Y:S05]  /*e890*/  @!P0 BRA `(.L_x_295) ;  /* 0x0000000000288947 */ /* 0x000fea0003800000 */
[----:B--2---:R-:W2:Y:S02]  /*e8a0*/  LDC R0, c[0x0][0x634] ;  /* 0x00018d00ff007b82 */ /* 0x004ea40000000800 */
[----:B--2---:R-:W-:-:S05]  /*e8b0*/  IADD3 R7, P0, R19, R0, RZ ;  /* 0x0000000013077210 */ /* 0x004fca0007f1e0ff */
[----:B------:R-:W-:-:S04]  /*e8c0*/  IMAD.X R11, RZ, RZ, R22, P0 ;  /* 0x000000ffff0b7224 */ /* 0x000fc800000e0616 */
[----:B0-----:R-:W-:-:S04]  /*e8d0*/  IMAD.WIDE.U32 R2, R11, R8, RZ ;  /* 0x000000080b027225 */ /* 0x001fc800078e00ff */
[----:B------:R-:W-:-:S04]  /*e8e0*/  IMAD.WIDE.U32 R4, P0, R7, R9, R2 ;  /* 0x0000000907047225 */ /* 0x000fc80007800002 */
[----:B------:R-:W-:-:S04]  /*e8f0*/  IMAD.WIDE.U32 R2, R7, R8, RZ ;  /* 0x0000000807027225 */ /* 0x000fc800078e00ff */
[----:B------:R-:W-:Y:S01]  /*e900*/  IMAD.X R7, RZ, RZ, RZ, P0 ;  /* 0x000000ffff077224 */ /* 0x000fe200000e06ff */
[----:B------:R-:W-:Y:S01]  /*e910*/  IADD3 RZ, P0, R3, R4, RZ ;  /* 0x0000000403ff7210 */ /* 0x000fe20007f1e0ff */
[----:B------:R-:W-:-:S04]  /*e920*/  IMAD.MOV.U32 R6, RZ, RZ, R5 ;  /* 0x000000ffff067224 */ /* 0x000fc800078e0005 */
[----:B------:R-:W-:-:S08]  /*e930*/  IMAD.WIDE.U32.X R6, R11, R9, R6, P0 ;  /* 0x000000090b067225 */ /* 0x000fd000000e0406 */
.L_x_295:
[-CC-:B0-----:R-:W-:Y:S01]  /*e940*/  SHF.R.U64 R11, R6, R10.reuse, R7.reuse ;  /* 0x0000000a060b7219 */ /* 0x181fe20000001207 */
[----:B------:R-:W0:Y:S01]  /*e950*/  LDC.64 R20, c[0x0][0x640] ;  /* 0x00019000ff147b82 */ /* 0x000e220000000a00 */
[----:B--2---:R-:W-:Y:S01]  /*e960*/  SHF.R.U32.HI R0, RZ, R10, R7 ;  /* 0x0000000aff007219 */ /* 0x004fe20000011607 */
[----:B------:R-:W-:Y:S01]  /*e970*/  IMAD.MOV.U32 R2, RZ, RZ, R19 ;  /* 0x000000ffff027224 */ /* 0x000fe200078e0013 */
[----:B------:R-:W-:Y:S01]  /*e980*/  IADD3 R5, P0, RZ, -R11, RZ ;  /* 0x8000000bff057210 */ /* 0x000fe20007f1e0ff */
[----:B---3--:R-:W-:Y:S01]  /*e990*/  IMAD.MOV R15, RZ, RZ, -R15 ;  /* 0x000000ffff0f7224 */ /* 0x008fe200078e0a0f */
[----:B------:R-:W-:Y:S01]  /*e9a0*/  ULDC UR6, c[0x0][0x154] ;  /* 0x0000550000067ab9 */ /* 0x000fe20000000800 */
[----:B------:R-:W-:Y:S02]  /*e9b0*/  IMAD.MOV.U32 R7, RZ, RZ, 0x1 ;  /* 0x00000001ff077424 */ /* 0x000fe400078e00ff */
[----:B------:R-:W2:Y:S01]  /*e9c0*/  LDC R4, c[0x0][0x618] ;  /* 0x00018600ff047b82 */ /* 0x000ea20000000800 */
[----:B------:R-:W-:-:S02]  /*e9d0*/  IMAD.X R3, RZ, RZ, ~R0, P0 ;  /* 0x000000ffff037224 */ /* 0x000fc400000e0e00 */
[----:B------:R-:W-:Y:S02]  /*e9e0*/  IMAD R17, R17, R15, R14 ;  /* 0x0000000f11117224 */ /* 0x000fe400078e020e */
[-C--:B------:R-:W-:Y:S02]  /*e9f0*/  IMAD R0, R3, R12.reuse, RZ ;  /* 0x0000000c03007224 */ /* 0x080fe400078e02ff */
[----:B------:R-:W-:Y:S01]  /*ea00*/  IMAD.MOV.U32 R3, RZ, RZ, R22 ;  /* 0x000000ffff037224 */ /* 0x000fe200078e0016 */
[----:B------:R-:W3:Y:S01]  /*ea10*/  LDC R6, c[0x0][0x608] ;  /* 0x00018200ff067b82 */ /* 0x000ee20000000800 */
[----:B------:R-:W-:-:S04]  /*ea20*/  IMAD.WIDE.U32 R2, R5, R12, R2 ;  /* 0x0000000c05027225 */ /* 0x000fc800078e0002 */
[----:B------:R-:W-:-:S03]  /*ea30*/  IMAD R5, R5, R13, R0 ;  /* 0x0000000d05057224 */ /* 0x000fc600078e0200 */
[----:B------:R-:W5:Y:S01]  /*ea40*/  LDC R18, c[0x0][0x658] ;  /* 0x00019600ff127b82 */ /* 0x000f620000000800 */
[----:B------:R-:W-:Y:S01]  /*ea50*/  I2FP.F32.U32 R0, R16 ;  /* 0x0000001000007245 */ /* 0x000fe20000201000 */
[----:B------:R-:W-:Y:S01]  /*ea60*/  IMAD.IADD R3, R3, 0x1, R5 ;  /* 0x0000000103037824 */ /* 0x000fe200078e0205 */
[----:B0-----:R-:W-:Y:S01]  /*ea70*/  ISETP.NE.U32.AND P0, PT, R20, RZ, PT ;  /* 0x000000ff1400720c */ /* 0x001fe20003f05070 */
[----:B------:R-:W-:Y:S02]  /*ea80*/  IMAD.MOV.U32 R5, RZ, RZ, -0x1 ;  /* 0xffffffffff057424 */ /* 0x000fe400078e00ff */
[----:B------:R-:W-:Y:S02]  /*ea90*/  FMUL R0, R0, UR6 ;  /* 0x0000000600007c20 */ /* 0x000fe40008400000 */
[----:B------:R-:W0:Y:S01]  /*eaa0*/  LDC R15, c[0x0][0x148] ;  /* 0x00005200ff0f7b82 */ /* 0x000e220000000800 */
[----:B--2---:R-:W-:Y:S01]  /*eab0*/  SHF.R.U64 R10, R2, R4, R3 ;  /* 0x00000004020a7219 */ /* 0x004fe20000001203 */
[----:B------:R2:W0:Y:S01]  /*eac0*/  F2I.U32.TRUNC.NTZ R13, R0 ;  /* 0x00000000000d7305 */ /* 0x000422000020f000 */
[----:B------:R-:W-:-:S02]  /*ead0*/  ISETP.NE.AND.EX P0, PT, R21, RZ, PT, P0 ;  /* 0x000000ff1500720c */ /* 0x000fc40003f05300 */
[----:B------:R-:W-:-:S03]  /*eae0*/  SHF.R.U32.HI R3, RZ, R4, R3 ;  /* 0x00000004ff037219 */ /* 0x000fc60000011603 */
[----:B------:R-:W0:Y:S01]  /*eaf0*/  LDC R14, c[0x0][0x600] ;  /* 0x00018000ff0e7b82 */ /* 0x000e220000000800 */
[-CC-:B---3--:R-:W-:Y:S02]  /*eb00*/  SHF.R.U64 R8, R10, R6.reuse, R3.reuse ;  /* 0x000000060a087219 */ /* 0x188fe40000001203 */
[----:B------:R-:W-:-:S05]  /*eb10*/  SHF.R.U32.HI R3, RZ, R6, R3 ;  /* 0x00000006ff037219 */ /* 0x000fca0000011603 */
[----:B------:R-:W3:Y:S01]  /*eb20*/  LDC R22, c[0x0][0x648] ;  /* 0x00019200ff167b82 */ /* 0x000ee20000000800 */
[-CC-:B-----5:R-:W-:Y:S02]  /*eb30*/  SHF.R.U64 R12, R8, R18.reuse, R3.reuse ;  /* 0x00000012080c7219 */ /* 0x1a0fe40000001203 */
[-C--:B------:R-:W-:Y:S02]  /*eb40*/  SHF.L.U32 R5, R5, R18.reuse, RZ ;  /* 0x0000001205057219 */ /* 0x080fe400000006ff */
[-C--:B------:R-:W-:Y:S01]  /*eb50*/  SHF.R.U32.HI R3, RZ, R18.reuse, R3 ;  /* 0x00000012ff037219 */ /* 0x080fe20000011603 */
[----:B------:R-:W-:Y:S01]  /*eb60*/  IMAD.MOV.U32 R2, RZ, RZ, R12 ;  /* 0x000000ffff027224 */ /* 0x000fe200078e000c */
[----:B------:R-:W-:Y:S01]  /*eb70*/  SHF.L.U32 R18, R7, R18, RZ ;  /* 0x0000001207127219 */ /* 0x000fe200000006ff */
[----:B------:R-:W0:Y:S01]  /*eb80*/  LDC R23, c[0x0][0x638] ;  /* 0x00018e00ff177b82 */ /* 0x000e220000000800 */
[----:B------:R-:W-:-:S07]  /*eb90*/  LOP3.LUT R19, RZ, R5, RZ, 0x33, !PT ;  /* 0x00000005ff137212 */ /* 0x000fce00078e33ff */
[----:B------:R-:W0:Y:S01]  /*eba0*/  LDC R24, c[0x0][0x610] ;  /* 0x00018400ff187b82 */ /* 0x000e220000000800 */
[----:B--2---:R-:W-:Y:S05]  /*ebb0*/  @!P0 BRA `(.L_x_296) ;  /* 0x0000000000288947 */ /* 0x004fea0003800000 */
[----:B------:R-:W2:Y:S02]  /*ebc0*/  LDC R7, c[0x0][0x64c] ;  /* 0x00019300ff077b82 */ /* 0x000ea40000000800 */
[----:B--2---:R-:W-:-:S05]  /*ebd0*/  IADD3 R7, P0, R12, R7, RZ ;  /* 0x000000070c077210 */ /* 0x004fca0007f1e0ff */
        /* <DEDUP_REMOVED lines=8> */
.L_x_296:
[----:B---3--:R-:W-:Y:S01]  /*ec60*/  SHF.R.U64 R0, R2, R22, R3 ;  /* 0x0000001602007219 */ /* 0x008fe20000001203 */
[----:B0-----:R-:W-:Y:S01]  /*ec70*/  VIADD R7, R14, 0xffffffff ;  /* 0xffffffff0e077836 */ /* 0x001fe20000000000 */
[----:B------:R-:W-:Y:S01]  /*ec80*/  LOP3.LUT R5, R8, R19, RZ, 0xc0, !PT ;  /* 0x0000001308057212 */ /* 0x000fe200078ec0ff */
[----:B------:R-:W-:Y:S02]  /*ec90*/  IMAD.MOV R13, RZ, RZ, -R13 ;  /* 0x000000ffff0d7224 */ /* 0x000fe400078e0a0d */
[----:B------:R-:W-:Y:S02]  /*eca0*/  IMAD.MOV R3, RZ, RZ, -R0 ;  /* 0x000000ffff037224 */ /* 0x000fe400078e0a00 */
[----:B------:R-:W-:Y:S01]  /*ecb0*/  IMAD R2, R18, R0, R5 ;  /* 0x0000000012027224 */ /* 0x000fe200078e0205 */
[----:B------:R-:W-:Y:S01]  /*ecc0*/  LOP3.LUT R5, R10, R7, RZ, 0xc0, !PT ;  /* 0x000000070a057212 */ /* 0x000fe200078ec0ff */
[----:B------:R-:W-:Y:S02]  /*ecd0*/  @P2 IMAD R17, R15, R13, R16 ;  /* 0x0000000d0f112224 */ /* 0x000fe400078e0210 */
[----:B------:R-:W-:-:S02]  /*ece0*/  IMAD R0, R3, R23, R12 ;  /* 0x0000001703007224 */ /* 0x000fc400078e020c */
[----:B------:R-:W-:Y:S02]  /*ecf0*/  IMAD.MOV.U32 R4, RZ, RZ, 0x1 ;  /* 0x00000001ff047424 */ /* 0x000fe400078e00ff */
[----:B------:R-:W-:Y:S02]  /*ed00*/  IMAD R2, R2, R24, R17 ;  /* 0x0000001802027224 */ /* 0x000fe400078e0211 */
[----:B------:R-:W-:Y:S01]  /*ed10*/  IMAD R3, R0, R14, R5 ;  /* 0x0000000e00037224 */ /* 0x000fe200078e0205 */
[----:B------:R-:W-:-:S04]  /*ed20*/  PRMT R0, R4, 0x7610, R0 ;  /* 0x0000761004007816 */ /* 0x000fc80000000000 */
[----:B------:R-:W-:Y:S02]  /*ed30*/  SEL R4, R3, R2, !P2 ;  /* 0x0000000203047207 */ /* 0x000fe40005000000 */
[----:B------:R-:W-:-:S03]  /*ed40*/  SEL R2, R2, R3, !P2 ;  /* 0x0000000302027207 */ /* 0x000fc60005000000 */
[----:B------:R2:W-:Y:S04]  /*ed50*/  STL [R1+0x88], R4 ;  /* 0x0000880401007387 */ /* 0x0005e80000100800 */
[----:B------:R2:W-:Y:S04]  /*ed60*/  STL [R1+0x78], R11 ;  /* 0x0000780b01007387 */ /* 0x0005e80000100800 */
[----:B------:R2:W-:Y:S02]  /*ed70*/  STL [R1+0x84], R2 ;  /* 0x0000840201007387 */ /* 0x0005e40000100800 */
.L_x_294:
[----:B------:R-:W-:Y:S01]  /*ed80*/  LOP3.LUT P0, RZ, R0, 0xff, RZ, 0xc0, !PT ;  /* 0x000000ff00ff7812 */ /* 0x000fe2000780c0ff */
[----:B------:R-:W-:-:S12]  /*ed90*/  ULOP3.LUT UR30, UR30, 0x1, URZ, 0x3c, !UPT ;  /* 0x000000011e1e7892 */ /* 0x000fd8000f8e3c3f */
[----:B------:R-:W-:Y:S05]  /*eda0*/  @P0 BRA `(.L_x_297) ;  /* 0xffffff2800000947 */ /* 0x000fea000383ffff */
[----:B------:R-:W-:Y:S05]  /*edb0*/  EXIT ;  /* 0x000000000000794d */ /* 0x000fea0003800000 */
.L_x_13:
[----:B------:R-:W-:-:S08]  /*edc0*/  ISETP.NE.AND P0, PT, RZ, UR6, PT ;  /* 0x00000006ff007c0c */ /* 0x000fd0000bf05270 */
[----:B012---:R-:W0:-:S00]  /*edd0*/  USETMAXREG.DEALLOC.CTAPOOL 0x28 ;  /* 0x00000028000079c8 */ /* 0x007e0000080e0500 */
[----:B------:R-:W-:Y:S05]  /*ede0*/  @P0 EXIT ;  /* 0x000000000000094d */ /* 0x000fea0003800000 */
[----:B0-----:R-:W-:Y:S01]  /*edf0*/  LOP3.LUT P0, RZ, R0, 0xff, RZ, 0xc0, !PT ;  /* 0x000000ff00ff7812 */ /* 0x001fe2000780c0ff */
[----:B------:R-:W-:Y:S02]  /*ee00*/  IMAD.MOV.U32 R0, RZ, RZ, 0x1 ;  /* 0x00000001ff007424 */ /* 0x000fe400078e00ff */
[----:B------:R-:W-:-:S10]  /*ee10*/  IMAD.MOV.U32 R8, RZ, RZ, RZ ;  /* 0x000000ffff087224 */ /* 0x000fd400078e00ff */
[----:B------:R-:W-:Y:S05]  /*ee20*/  @!P0 BRA `(.L_x_298) ;  /* 0x0000000c00488947 */ /* 0x000fea0003800000 */
[----:B------:R-:W-:Y:S01]  /*ee30*/  LOP3.LUT P0, RZ, R2, 0x1f, RZ, 0xc0, !PT ;  /* 0x0000001f02ff7812 */ /* 0x000fe2000780c0ff */
[----:B------:R-:W-:Y:S01]  /*ee40*/  ULDC UR5, c[0x0][0x658] ;  /* 0x0001960000057ab9 */ /* 0x000fe20000000800 */
[----:B------:R-:W-:Y:S01]  /*ee50*/  UMOV UR6, 0xffffffff ;  /* 0xffffffff00067882 */ /* 0x000fe20000000000 */
[----:B------:R-:W-:Y:S01]  /*ee60*/  BSSY B0, `(.L_x_298) ;  /* 0x00000ce000007945 */ /* 0x000fe20003800000 */
[----:B------:R-:W-:Y:S01]  /*ee70*/  USHF.L.U32 UR6, UR6, UR5, URZ ;  /* 0x0000000506067299 */ /* 0x000fe2000800063f */
[C---:B------:R-:W-:Y:S01]  /*ee80*/  ISETP.NE.AND P3, PT, R3.reuse, RZ, PT ;  /* 0x000000ff0300720c */ /* 0x040fe20003f65270 */
[----:B------:R-:W-:Y:S01]  /*ee90*/  IMAD.MOV.U32 R9, RZ, RZ, 0x1 ;  /* 0x00000001ff097424 */ /* 0x000fe200078e00ff */
[----:B------:R-:W-:Y:S01]  /*eea0*/  ISETP.NE.OR P0, PT, R3, RZ, !P0 ;  /* 0x000000ff0300720c */ /* 0x000fe20004705670 */
[----:B------:R-:W-:Y:S01]  /*eeb0*/  IMAD.MOV.U32 R0, RZ, RZ, 0x1 ;  /* 0x00000001ff007424 */ /* 0x000fe200078e00ff */
[----:B------:R-:W-:Y:S01]  /*eec0*/  ULDC UR4, c[0x0][0x600] ;  /* 0x0001800000047ab9 */ /* 0x000fe20000000800 */
[----:B------:R-:W-:Y:S01]  /*eed0*/  IMAD.MOV.U32 R8, RZ, RZ, RZ ;  /* 0x000000ffff087224 */ /* 0x000fe200078e00ff */
[----:B------:R-:W-:Y:S01]  /*eee0*/  UMOV UR7, 0x1 ;  /* 0x0000000100077882 */ /* 0x000fe20000000000 */
[----:B------:R-:W-:-:S02]  /*eef0*/  UIADD3 UR26, UR14, 0x1, URZ ;  /* 0x000000010e1a7890 */ /* 0x000fc4000fffe03f */
[----:B------:R-:W-:Y:S02]  /*ef00*/  ULOP3.LUT UR27, UR13, 0x2, URZ, 0xfc, !UPT ;  /* 0x000000020d1b7892 */ /* 0x000fe4000f8efc3f */
[----:B------:R-:W-:Y:S02]  /*ef10*/  UIADD3 UR18, UR4, -0x1, URZ ;  /* 0xffffffff04127890 */ /* 0x000fe4000fffe03f */
[----:B------:R-:W-:Y:S02]  /*ef20*/  USHF.L.U32 UR22, UR7, UR5, URZ ;  /* 0x0000000507167299 */ /* 0x000fe4000800063f */
[----:B------:R-:W-:Y:S01]  /*ef30*/  ULOP3.LUT UR19, URZ, UR6, URZ, 0x33, !UPT ;  /* 0x000000063f137292 */ /* 0x000fe2000f8e333f */
[----:B------:R-:W-:-:S11]  /*ef40*/  ULDC.64 UR24, c[0x0][0x198] ;  /* 0x0000660000187ab9 */ /* 0x000fd60000000a00 */
.L_x_310:
[----:B------:R-:W-:-:S03]  /*ef50*/  UMOV UR4, 0xffffffff ;  /* 0xffffffff00047882 */ /* 0x000fc60000000000 */
[----:B01----:R-:W-:Y:S05]  /*ef60*/  BRA.DIV UR4, `(.L_x_299) ;  /* 0x0000001204907947 */ /* 0x003fea000b800000 */
[----:B------:R-:W-:-:S13]  /*ef70*/  ELECT P1, URZ, PT ;  /* 0x00000000003f782f */ /* 0x000fda0003820000 */
.L_x_326:
[----:B------:R-:W0:Y:S01]  /*ef80*/  LDC R2, c[0x0][0x28c] ;  /* 0x0000a300ff027b82 */ /* 0x000e220000000800 */
[----:B------:R-:W-:Y:S01]  /*ef90*/  BSSY B1, `(.L_x_300) ;  /* 0x000003b000017945 */ /* 0x000fe20003800000 */
[----:B0-----:R-:W-:-:S13]  /*efa0*/  ISETP.LT.OR P1, PT, R2, 0x1, !P1 ;  /* 0x000000010200780c */ /* 0x001fda0004f21670 */
[----:B------:R-:W-:Y:S05]  /*efb0*/  @P1 BRA `(.L_x_301) ;  /* 0x0000000000e01947 */ /* 0x000fea0003800000 */
[----:B------:R-:W2:Y:S04]  /*efc0*/  LDL.LU R4, [R1+0x88] ;  /* 0x0000880001047983 */ /* 0x000ea80000300800 */
[----:B------:R-:W3:Y:S01]  /*efd0*/  LDL.LU R3, [R1+0x84] ;  /* 0x0000840001037983 */ /* 0x000ee20000300800 */
[----:B------:R-:W-:Y:S02]  /*efe0*/  IMAD.MOV.U32 R12, RZ, RZ, RZ ;  /* 0x000000ffff0c7224 */ /* 0x000fe400078e00ff */
[----:B------:R-:W-:Y:S02]  /*eff0*/  IMAD.U32 R13, RZ, RZ, UR26 ;  /* 0x0000001aff0d7e24 */ /* 0x000fe4000f8e00ff */
[----:B------:R-:W-:Y:S02]  /*f000*/  IMAD.MOV.U32 R2, RZ, RZ, R0 ;  /* 0x000000ffff027224 */ /* 0x000fe400078e0000 */
[----:B--2---:R-:W-:-:S02]  /*f010*/  IMAD.SHL.U32 R6, R4, 0x100, RZ ;  /* 0x0000010004067824 */ /* 0x004fc400078e00ff */
[----:B---3--:R-:W-:Y:S02]  /*f020*/  IMAD.SHL.U32 R7, R3, 0x40, RZ ;  /* 0x0000004003077824 */ /* 0x008fe400078e00ff */
[----:B------:R-:W-:-:S07]  /*f030*/  IMAD.MOV.U32 R3, RZ, RZ, R8 ;  /* 0x000000ffff037224 */ /* 0x000fce00078e0008 */
.L_x_305:
[----:B------:R-:W0:Y:S01]  /*f040*/  S2R R5, SR_CgaCtaId ;  /* 0x0000000000057919 */ /* 0x000e220000008800 */
[----:B------:R-:W-:-:S04]  /*f050*/  MOV R4, 0x400 ;  /* 0x0000040000047802 */ /* 0x000fc80000000f00 */
[----:B0-----:R-:W-:Y:S02]  /*f060*/  LEA R10, R5, R4, 0x18 ;  /* 0x00000004050a7211 */ /* 0x001fe400078ec0ff */
[----:B------:R-:W-:Y:S01]  /*f070*/  SHF.L.U32 R4, R2, 0x1f, RZ ;  /* 0x0000001f02047819 */ /* 0x000fe200000006ff */
[----:B------:R-:W0:Y:S02]  /*f080*/  @!P3 LDC R5, c[0x0][0x500] ;  /* 0x00014000ff05bb82 */ /* 0x000e240000000800 */
[----:B------:R-:W-:-:S04]  /*f090*/  IMAD R11, R3, 0x8, R10 ;  /* 0x00000008030b7824 */ /* 0x000fc800078e020a */
[----:B------:R-:W1:Y:S02]  /*f0a0*/  SYNCS.PHASECHK.TRANS64.TRYWAIT P1, [R11+URZ+0x38], R4 ;  /* 0x000038040b0075a7 */ /* 0x000e64000802017f */
[----:B-1----:R-:W-:Y:S05]  /*f0b0*/  @!P1 BRA `(.L_x_302) ;  /* 0x00000010005c9947 */ /* 0x002fea0003800000 */
.L_x_327:
[----:B------:R-:W-:Y:S01]  /*f0c0*/  UPRMT UR4, UR27, 0x9910, URZ ;  /* 0x000099101b047896 */ /* 0x000fe2000800003f */
[----:B0-----:R0:W-:Y:S03]  /*f0d0*/  @!P3 SYNCS.ARRIVE.TRANS64 RZ, [R11+URZ], R5 ;  /* 0x000000050bffb9a7 */ /* 0x0011e6000800003f */
[----:B------:R-:W-:-:S06]  /*f0e0*/  UISETP.NE.AND UP0, UPT, UR4, 0x2, UPT ;  /* 0x000000020400788c */ /* 0x000fcc000bf05270 */
[----:B------:R-:W-:-:S13]  /*f0f0*/  PLOP3.LUT P1, PT, PT, PT, UP0, 0x80, 0x0 ;  /* 0x000000000000781c */ /* 0x000fda0003f2f008 */
[----:B0-----:R-:W-:Y:S05]  /*f100*/  @P1 BRA `(.L_x_303) ;  /* 0x0000000000041947 */ /* 0x001fea0003800000 */
[----:B------:R-:W-:Y:S01]  /*f110*/  BPT.TRAP 0x1 ;  /* 0x000000040000795c */ /* 0x000fe20000300000 */
.L_x_303:
[----:B------:R-:W-:Y:S05]  /*f120*/  @P0 BRA `(.L_x_304) ;  /* 0x0000000000040947 */ /* 0x000fea0003800000 */
[----:B------:R-:W-:Y:S01]  /*f130*/  BPT.TRAP 0x1 ;  /* 0x000000040000795c */ /* 0x000fe20000300000 */
.L_x_304:
[----:B------:R-:W2:Y:S01]  /*f140*/  LDL R5, [R1+0x78] ;  /* 0x0000780001057983 */ /* 0x000ea20000100800 */
[--C-:B-1----:R-:W-:Y:S01]  /*f150*/  IMAD R4, R3, 0x800, R10.reuse ;  /* 0x0000080003047824 */ /* 0x102fe200078e020a */
[----:B------:R-:W-:Y:S01]  /*f160*/  R2UR UR9, R11 ;  /* 0x000000000b0972ca */ /* 0x000fe200000e0000 */
[----:B------:R-:W-:Y:S01]  /*f170*/  IMAD R10, R3, 0x2000, R10 ;  /* 0x00002000030a7824 */ /* 0x000fe200078e020a */
[----:B------:R-:W-:Y:S01]  /*f180*/  UIADD3 UR4, UP0, UR24, 0xf0, URZ ;  /* 0x000000f018047890 */ /* 0x000fe2000ff1e03f */
[----:B------:R-:W-:Y:S01]  /*f190*/  VIADD R13, R13, 0xffffffff ;  /* 0xffffffff0d0d7836 */ /* 0x000fe20000000000 */
[----:B------:R-:W-:Y:S01]  /*f1a0*/  R2UR UR5, R4 ;  /* 0x00000000040572ca */ /* 0x000fe200000e0000 */
[----:B------:R-:W-:Y:S01]  /*f1b0*/  UIADD3 UR28, UP1, UR24, 0x1f0, URZ ;  /* 0x000001f0181c7890 */ /* 0x000fe2000ff3e03f */
[----:B------:R-:W-:Y:S01]  /*f1c0*/  R2UR UR8, R10 ;  /* 0x000000000a0872ca */ /* 0x000fe200000e0000 */
[----:B------:R-:W-:Y:S01]  /*f1d0*/  VIADD R3, R3, 0x1 ;  /* 0x0000000103037836 */ /* 0x000fe20000000000 */
[----:B------:R-:W-:Y:S01]  /*f1e0*/  R2UR UR11, R7 ;  /* 0x00000000070b72ca */ /* 0x000fe200000e0000 */
[----:B------:R-:W-:Y:S01]  /*f1f0*/  UIADD3.X UR29, URZ, UR25, URZ, UP1, !UPT ;  /* 0x000000193f1d7290 */ /* 0x000fe20008ffe43f */
[----:B------:R-:W-:Y:S01]  /*f200*/  R2UR UR10, R12 ;  /* 0x000000000c0a72ca */ /* 0x000fe200000e0000 */
[----:B------:R-:W-:Y:S01]  /*f210*/  UMOV UR6, 0x0 ;  /* 0x0000000000067882 */ /* 0x000fe20000000000 */
[----:B------:R-:W-:Y:S01]  /*f220*/  R2UR UR23, R6 ;  /* 0x00000000061772ca */ /* 0x000fe200000e0000 */
[----:B------:R-:W-:Y:S01]  /*f230*/  UMOV UR7, 0x10000000 ;  /* 0x1000000000077882 */ /* 0x000fe20000000000 */
[----:B------:R-:W-:Y:S01]  /*f240*/  ISETP.GT.AND P4, PT, R13, 0x1, PT ;  /* 0x000000010d00780c */ /* 0x000fe20003f84270 */
[----:B------:R-:W-:Y:S01]  /*f250*/  VIADD R12, R12, 0x20 ;  /* 0x000000200c0c7836 */ /* 0x000fe20000000000 */
[----:B------:R-:W-:Y:S01]  /*f260*/  ISETP.NE.AND P1, PT, R3, 0x7, PT ;  /* 0x000000070300780c */ /* 0x000fe20003f25270 */
[----:B------:R-:W-:-:S02]  /*f270*/  UIADD3 UR16, UR5, 0x180, URZ ;  /* 0x0000018005107890 */ /* 0x000fc4000fffe03f */
[----:B------:R-:W-:Y:S01]  /*f280*/  UIADD3.X UR5, URZ, UR25, URZ, UP0, !UPT ;  /* 0x000000193f057290 */ /* 0x000fe200087fe43f */
[----:B------:R-:W-:Y:S01]  /*f290*/  SEL R3, R3, RZ, P1 ;  /* 0x000000ff03037207 */ /* 0x000fe20000800000 */
[----:B------:R-:W-:-:S03]  /*f2a0*/  UIADD3 UR17, UR8, 0x3980, URZ ;  /* 0x0000398008117890 */ /* 0x000fc6000fffe03f */
[----:B------:R-:W-:Y:S01]  /*f2b0*/  UMOV UR8, UR16 ;  /* 0x0000001000087c82 */ /* 0x000fe20008000000 */
[----:B--2---:R-:W-:Y:S02]  /*f2c0*/  R2UR UR12, R5 ;  /* 0x00000000050c72ca */ /* 0x004fe400000e0000 */
[----:B------:R-:W-:-:S04]  /*f2d0*/  SEL R5, RZ, 0x1, P1 ;  /* 0x00000001ff057807 */ /* 0x000fc80000800000 */
[----:B------:R-:W-:-:S07]  /*f2e0*/  LOP3.LUT R2, R2, R5, RZ, 0x3c, !PT ;  /* 0x0000000502027212 */ /* 0x000fce00078e3cff */
[----:B------:R0:W-:Y:S02]  /*f2f0*/  UTMALDG.3D [UR8], [UR4], desc[UR6] ;  /* 0x00000608040075b4 */ /* 0x0001e40008011000 */
[----:B0-----:R-:W-:Y:S01]  /*f300*/  UMOV UR8, UR17 ;  /* 0x0000001100087c82 */ /* 0x001fe20008000000 */
[----:B------:R-:W-:Y:S02]  /*f310*/  UMOV UR11, UR23 ;  /* 0x00000017000b7c82 */ /* 0x000fe40008000000 */
[----:B------:R0:W-:Y:S02]  /*f320*/  UTMALDG.3D [UR8], [UR28], desc[UR6] ;  /* 0x000006081c0075b4 */ /* 0x0001e40008011000 */
[----:B0-----:R-:W-:Y:S05]  /*f330*/  @P4 BRA `(.L_x_305) ;  /* 0xfffffffc00404947 */ /* 0x001fea000383ffff */
.L_x_301:
[----:B------:R-:W-:Y:S05]  /*f340*/  BSYNC B1 ;  /* 0x0000000000017941 */ /* 0x000fea0003800000 */
.L_x_300:
[----:B------:R-:W2:Y:S01]  /*f350*/  LDL.LU R15, [R1+0x7c] ;  /* 0x00007c00010f7983 */ /* 0x000ea20000300800 */
[----:B------:R-:W-:Y:S01]  /*f360*/  LOP3.LUT P5, RZ, R9, 0xff, RZ, 0xc0, !PT ;  /* 0x000000ff09ff7812 */ /* 0x000fe200078ac0ff */
[----:B------:R-:W-:Y:S01]  /*f370*/  VIADD R8, R8, UR14 ;  /* 0x0000000e08087c36 */ /* 0x000fe20008000000 */
[----:B------:R-:W-:Y:S01]  /*f380*/  UISETP.GE.U32.AND UP0, UPT, UR14, 0x7, UPT ;  /* 0x000000070e00788c */ /* 0x000fe2000bf06070 */
[----:B------:R-:W3:Y:S01]  /*f390*/  LDL.LU R14, [R1+0x80] ;  /* 0x00008000010e7983 */ /* 0x000ee20000300800 */
[----:B------:R-:W-:Y:S01]  /*f3a0*/  IMAD.U32 R6, RZ, RZ, UR14 ;  /* 0x0000000eff067e24 */ /* 0x000fe2000f8e00ff */
[----:B------:R-:W-:Y:S01]  /*f3b0*/  ULDC.64 UR4, c[0x0][0x650] ;  /* 0x0001940000047ab9 */ /* 0x000fe20000000a00 */
[C---:B------:R-:W-:Y:S01]  /*f3c0*/  IMAD.WIDE.U32 R2, R8.reuse, 0x24924925, RZ ;  /* 0x2492492508027825 */ /* 0x040fe200078e00ff */
[C---:B------:R-:W-:Y:S01]  /*f3d0*/  ISETP.GT.U32.AND P1, PT, R8.reuse, 0x6, PT ;  /* 0x000000060800780c */ /* 0x040fe20003f24070 */
[----:B------:R-:W-:Y:S01]  /*f3e0*/  BSSY B1, `(.L_x_306) ;  /* 0x0000073000017945 */ /* 0x000fe20003800000 */
[----:B------:R-:W-:Y:S01]  /*f3f0*/  PLOP3.LUT P4, PT, PT, PT, UP0, 0x80, 0x0 ;  /* 0x000000000000781c */ /* 0x000fe20003f8f008 */
[----:B------:R-:W-:Y:S01]  /*f400*/  IMAD.IADD R2, R8, 0x1, -R3 ;  /* 0x0000000108027824 */ /* 0x000fe200078e0a03 */
[----:B------:R-:W-:-:S02]  /*f410*/  ISETP.LT.U32.AND P1, PT, R6, 0x7, P1 ;  /* 0x000000070600780c */ /* 0x000fc40000f21070 */
[----:B------:R-:W0:Y:S01]  /*f420*/  @P5 S2R R5, SR_CgaCtaId ;  /* 0x0000000000055919 */ /* 0x000e220000008800 */
[----:B------:R-:W-:Y:S02]  /*f430*/  @P5 MOV R4, 0x400 ;  /* 0x0000040000045802 */ /* 0x000fe40000000f00 */
[----:B------:R-:W-:Y:S02]  /*f440*/  LEA.HI R2, R2, R3, RZ, 0x1f ;  /* 0x0000000302027211 */ /* 0x000fe400078ff8ff */
[----:B------:R-:W-:Y:S02]  /*f450*/  PRMT R9, RZ, 0x7610, R9 ;  /* 0x00007610ff097816 */ /* 0x000fe40000000009 */
[--C-:B------:R-:W-:Y:S02]  /*f460*/  SHF.R.U32.HI R3, RZ, 0x2, R2.reuse ;  /* 0x00000002ff037819 */ /* 0x100fe40000011602 */
[----:B------:R-:W-:-:S03]  /*f470*/  PRMT R2, RZ, 0x7610, R2 ;  /* 0x00007610ff027816 */ /* 0x000fc60000000002 */
[----:B------:R-:W-:Y:S01]  /*f480*/  IMAD R8, R3, -0x7, R8 ;  /* 0xfffffff903087824 */ /* 0x000fe200078e0208 */
[----:B0-----:R-:W-:Y:S02]  /*f490*/  @P5 LEA R4, R5, R4, 0x18 ;  /* 0x0000000405045211 */ /* 0x001fe400078ec0ff */
[----:B------:R-:W-:Y:S02]  /*f4a0*/  SEL R5, RZ, 0x1, !P1 ;  /* 0x00000001ff057807 */ /* 0x000fe40004800000 */
[----:B------:R0:W-:Y:S02]  /*f4b0*/  @P5 SYNCS.ARRIVE.TRANS64.A1T0 RZ, [R4+URZ+0xa8], RZ ;  /* 0x0000a8ff04ff59a7 */ /* 0x0001e4000810003f */
[----:B------:R-:W-:Y:S01]  /*f4c0*/  LOP3.LUT R0, R0, R5, RZ, 0x3c, !PT ;  /* 0x0000000500007212 */ /* 0x000fe200078e3cff */
[----:B------:R-:W-:-:S03]  /*f4d0*/  IMAD.MOV.U32 R5, RZ, RZ, -0x1 ;  /* 0xffffffffff057424 */ /* 0x000fc600078e00ff */
[----:B------:R-:W-:Y:S01]  /*f4e0*/  @P4 LOP3.LUT R0, R0, 0x1, R3, 0x78, !PT ;  /* 0x0000000100004812 */ /* 0x000fe200078e7803 */
[----:B------:R-:W-:Y:S02]  /*f4f0*/  IMAD.MOV.U32 R3, RZ, RZ, -0x1 ;  /* 0xffffffffff037424 */ /* 0x000fe400078e00ff */
[----:B0-----:R-:W-:Y:S01]  /*f500*/  IMAD.MOV.U32 R4, RZ, RZ, -0x1 ;  /* 0xffffffffff047424 */ /* 0x001fe200078e00ff */
[----:B---3--:R-:W-:-:S04]  /*f510*/  IADD3 R14, P1, R14, UR20, RZ ;  /* 0x000000140e0e7c10 */ /* 0x008fc8000ff3e0ff */
[----:B--2---:R-:W-:Y:S01]  /*f520*/  IADD3.X R15, R15, UR15, RZ, P1, !PT ;  /* 0x0000000f0f0f7c10 */ /* 0x004fe20008ffe4ff */
[----:B------:R0:W-:Y:S01]  /*f530*/  STL [R1+0x80], R14 ;  /* 0x0000800e01007387 */ /* 0x0001e20000100800 */
[----:B------:R-:W-:-:S03]  /*f540*/  ISETP.GE.U32.AND P1, PT, R14, UR4, PT ;  /* 0x000000040e007c0c */ /* 0x000fc6000bf26070 */
[----:B------:R0:W-:Y:S01]  /*f550*/  STL [R1+0x7c], R15 ;  /* 0x00007c0f01007387 */ /* 0x0001e20000100800 */
[----:B------:R-:W-:-:S03]  /*f560*/  ISETP.GE.U32.AND.EX P1, PT, R15, UR5, PT, P1 ;  /* 0x000000050f007c0c */ /* 0x000fc6000bf26110 */
[----:B------:R0:W-:Y:S04]  /*f570*/  STL [R1+0x84], R5 ;  /* 0x0000840501007387 */ /* 0x0001e80000100800 */
[----:B------:R0:W-:Y:S04]  /*f580*/  STL [R1+0x88], R4 ;  /* 0x0000880401007387 */ /* 0x0001e80000100800 */
[----:B------:R0:W-:Y:S02]  /*f590*/  STL [R1+0x78], R3 ;  /* 0x0000780301007387 */ /* 0x0001e40000100800 */
[----:B------:R-:W-:Y:S05]  /*f5a0*/  @P1 BRA `(.L_x_307) ;  /* 0x0000000400581947 */ /* 0x000fea0003800000 */
[----:B------:R-:W-:Y:S01]  /*f5b0*/  ULDC.64 UR4, c[0x0][0x628] ;  /* 0x00018a0000047ab9 */ /* 0x000fe20000000a00 */
[----:B------:R-:W1:Y:S01]  /*f5c0*/  S2R R12, SR_CTAID.X ;  /* 0x00000000000c7919 */ /* 0x000e620000002500 */
[----:B------:R-:W-:Y:S01]  /*f5d0*/  ISETP.NE.U32.AND P1, PT, RZ, UR4, PT ;  /* 0x00000004ff007c0c */ /* 0x000fe2000bf25070 */
[----:B------:R-:W-:Y:S01]  /*f5e0*/  ULDC UR7, c[0x0][0x630] ;  /* 0x00018c0000077ab9 */ /* 0x000fe20000000800 */
[----:B------:R-:W-:Y:S01]  /*f5f0*/  IMAD.MOV.U32 R2, RZ, RZ, R14 ;  /* 0x000000ffff027224 */ /* 0x000fe200078e000e */
[----:B------:R-:W2:Y:S01]  /*f600*/  S2R R10, SR_CTAID.Y ;  /* 0x00000000000a7919 */ /* 0x000ea20000002600 */
[----:B------:R-:W-:Y:S01]  /*f610*/  ISETP.NE.AND.EX P1, PT, RZ, UR5, PT, P1 ;  /* 0x00000005ff007c0c */ /* 0x000fe2000bf25310 */
[----:B0-----:R-:W-:-:S12]  /*f620*/  IMAD.MOV.U32 R3, RZ, RZ, R15 ;  /* 0x000000ffff037224 */ /* 0x001fd800078e000f */
[----:B------:R-:W-:Y:S05]  /*f630*/  @!P1 BRA `(.L_x_308) ;  /* 0x0000000000289947 */ /* 0x000fea0003800000 */
[----:B------:R-:W-:Y:S02]  /*f640*/  ULDC UR6, c[0x0][0x634] ;  /* 0x00018d0000067ab9 */ /* 0x000fe40000000800 */
[----:B------:R-:W-:-:S05]  /*f650*/  IADD3 R7, P1, R14, UR6, RZ ;  /* 0x000000060e077c10 */ /* 0x000fca000ff3e0ff */
[----:B------:R-:W-:-:S04]  /*f660*/  IMAD.X R11, RZ, RZ, R15, P1 ;  /* 0x000000ffff0b7224 */ /* 0x000fc800008e060f */
[----:B------:R-:W-:-:S04]  /*f670*/  IMAD.WIDE.U32 R4, R11, UR4, RZ ;  /* 0x000000040b047c25 */ /* 0x000fc8000f8e00ff */
[----:B------:R-:W-:-:S04]  /*f680*/  IMAD.WIDE.U32 R4, P1, R7, UR5, R4 ;  /* 0x0000000507047c25 */ /* 0x000fc8000f820004 */
[----:B------:R-:W-:-:S04]  /*f690*/  IMAD.WIDE.U32 R6, R7, UR4, RZ ;  /* 0x0000000407067c25 */ /* 0x000fc8000f8e00ff */
[----:B------:R-:W-:Y:S01]  /*f6a0*/  IMAD.X R3, RZ, RZ, RZ, P1 ;  /* 0x000000ffff037224 */ /* 0x000fe200008e06ff */
[----:B------:R-:W-:Y:S01]  /*f6b0*/  IADD3 RZ, P1, R7, R4, RZ ;  /* 0x0000000407ff7210 */ /* 0x000fe20007f3e0ff */
[----:B------:R-:W-:-:S04]  /*f6c0*/  IMAD.MOV.U32 R2, RZ, RZ, R5 ;  /* 0x000000ffff027224 */ /* 0x000fc800078e0005 */
[----:B------:R-:W-:-:S08]  /*f6d0*/  IMAD.WIDE.U32.X R2, R11, UR5, R2, P1 ;  /* 0x000000050b027c25 */ /* 0x000fd000088e0402 */
.L_x_308:
[--C-:B------:R-:W-:Y:S01]  /*f6e0*/  SHF.R.U64 R11, R2, UR7, R3.reuse ;  /* 0x00000007020b7c19 */ /* 0x100fe20008001203 */
[----:B------:R-:W-:Y:S01]  /*f6f0*/  ULDC.64 UR4, c[0x0][0x620] ;  /* 0x0001880000047ab9 */ /* 0x000fe20000000a00 */
[----:B------:R-:W-:Y:S01]  /*f700*/  SHF.R.U32.HI R2, RZ, UR7, R3 ;  /* 0x00000007ff027c19 */ /* 0x000fe20008011603 */
[----:B------:R-:W-:Y:S01]  /*f710*/  IMAD.MOV.U32 R3, RZ, RZ, R15 ;  /* 0x000000ffff037224 */ /* 0x000fe200078e000f */
[----:B------:R-:W-:Y:S01]  /*f720*/  IADD3 R5, P1, RZ, -R11, RZ ;  /* 0x8000000bff057210 */ /* 0x000fe20007f3e0ff */
[----:B------:R-:W0:Y:S01]  /*f730*/  LDC R7, c[0x0][0x144] ;  /* 0x00005100ff077b82 */ /* 0x000e220000000800 */
[----:B-1----:R-:W-:Y:S01]  /*f740*/  I2FP.F32.U32 R6, R12 ;  /* 0x0000000c00067245 */ /* 0x002fe20000201000 */
[----:B------:R-:W-:Y:S01]  /*f750*/  ULDC.64 UR8, c[0x0][0x640] ;  /* 0x0001900000087ab9 */ /* 0x000fe20000000a00 */
[----:B------:R-:W-:Y:S01]  /*f760*/  ULDC UR6, c[0x0][0x608] ;  /* 0x0001820000067ab9 */ /* 0x000fe20000000800 */
[----:B------:R-:W-:Y:S01]  /*f770*/  IMAD.X R2, RZ, RZ, ~R2, P1 ;  /* 0x000000ffff027224 */ /* 0x000fe200008e0e02 */
[----:B------:R-:W-:-:S03]  /*f780*/  ISETP.NE.U32.AND P1, PT, RZ, UR8, PT ;  /* 0x00000008ff007c0c */ /* 0x000fc6000bf25070 */
[----:B------:R-:W-:Y:S01]  /*f790*/  IMAD R4, R2, UR4, RZ ;  /* 0x0000000402047c24 */ /* 0x000fe2000f8e02ff */
[----:B------:R-:W1:Y:S01]  /*f7a0*/  LDC R15, c[0x0][0x148] ;  /* 0x00005200ff0f7b82 */ /* 0x000e620000000800 */
[----:B------:R-:W-:Y:S01]  /*f7b0*/  IMAD.MOV.U32 R2, RZ, RZ, R14 ;  /* 0x000000ffff027224 */ /* 0x000fe200078e000e */
[----:B------:R-:W-:-:S03]  /*f7c0*/  ISETP.NE.AND.EX P1, PT, RZ, UR9, PT, P1 ;  /* 0x00000009ff007c0c */ /* 0x000fc6000bf25310 */
[----:B------:R-:W-:Y:S01]  /*f7d0*/  IMAD.WIDE.U32 R2, R5, UR4, R2 ;  /* 0x0000000405027c25 */ /* 0x000fe2000f8e0002 */
[----:B------:R-:W-:-:S03]  /*f7e0*/  ULDC UR4, c[0x0][0x150] ;  /* 0x0000540000047ab9 */ /* 0x000fc60000000800 */
[----:B------:R-:W-:Y:S01]  /*f7f0*/  FMUL R6, R6, UR4 ;  /* 0x0000000406067c20 */ /* 0x000fe20008400000 */
[----:B------:R-:W-:Y:S01]  /*f800*/  IMAD R5, R5, UR5, R4 ;  /* 0x0000000505057c24 */ /* 0x000fe2000f8e0204 */
[----:B------:R-:W-:Y:S01]  /*f810*/  ULDC UR4, c[0x0][0x618] ;  /* 0x0001860000047ab9 */ /* 0x000fe20000000800 */
[----:B------:R-:W-:Y:S02]  /*f820*/  ULDC UR5, c[0x0][0x154] ;  /* 0x0000550000057ab9 */ /* 0x000fe40000000800 */
[----:B------:R-:W-:Y:S01]  /*f830*/  IMAD.IADD R3, R3, 0x1, R5 ;  /* 0x0000000103037824 */ /* 0x000fe200078e0205 */
[----:B------:R-:W3:Y:S04]  /*f840*/  F2I.U32.TRUNC.NTZ R6, R6 ;  /* 0x0000000600067305 */ /* 0x000ee8000020f000 */
[----:B------:R-:W-:-:S02]  /*f850*/  SHF.R.U64 R13, R2, UR4, R3 ;  /* 0x00000004020d7c19 */ /* 0x000fc40008001203 */
[----:B--2---:R-:W-:-:S05]  /*f860*/  I2FP.F32.U32 R2, R10 ;  /* 0x0000000a00027245 */ /* 0x004fca0000201000 */
[----:B------:R-:W-:Y:S01]  /*f870*/  FMUL R4, R2, UR5 ;  /* 0x0000000502047c20 */ /* 0x000fe20008400000 */
[----:B------:R-:W-:Y:S01]  /*f880*/  SHF.R.U32.HI R2, RZ, UR4, R3 ;  /* 0x00000004ff027c19 */ /* 0x000fe20008011603 */
[----:B------:R-:W-:Y:S02]  /*f890*/  ULDC UR4, c[0x0][0x658] ;  /* 0x0001960000047ab9 */ /* 0x000fe40000000800 */
[----:B------:R2:W4:Y:S01]  /*f8a0*/  F2I.U32.TRUNC.NTZ R18, R4 ;  /* 0x0000000400127305 */ /* 0x000522000020f000 */
[----:B------:R-:W-:Y:S01]  /*f8b0*/  SHF.R.U64 R16, R13, UR6, R2 ;  /* 0x000000060d107c19 */ /* 0x000fe20008001202 */
[----:B---3--:R-:W-:Y:S01]  /*f8c0*/  IMAD.MOV R6, RZ, RZ, -R6 ;  /* 0x000000ffff067224 */ /* 0x008fe200078e0a06 */
[----:B------:R-:W-:-:S03]  /*f8d0*/  SHF.R.U32.HI R3, RZ, UR6, R2 ;  /* 0x00000006ff037c19 */ /* 0x000fc60008011602 */
[----:B0-----:R-:W-:Y:S01]  /*f8e0*/  IMAD R12, R7, R6, R12 ;  /* 0x00000006070c7224 */ /* 0x001fe200078e020c */
[--C-:B------:R-:W-:Y:S02]  /*f8f0*/  SHF.R.U64 R14, R16, UR4, R3.reuse ;  /* 0x00000004100e7c19 */ /* 0x100fe40008001203 */
[----:B------:R-:W-:-:S03]  /*f900*/  SHF.R.U32.HI R3, RZ, UR4, R3 ;  /* 0x00000004ff037c19 */ /* 0x000fc60008011603 */
[----:B------:R-:W-:Y:S01]  /*f910*/  IMAD.MOV.U32 R2, RZ, RZ, R14 ;  /* 0x000000ffff027224 */ /* 0x000fe200078e000e */
[----:B--2-4-:R-:W-:Y:S06]  /*f920*/  @!P1 BRA `(.L_x_309) ;  /* 0x0000000000289947 */ /* 0x014fec0003800000 */
        /* <DEDUP_REMOVED lines=10> */
.L_x_309:
[----:B------:R-:W-:Y:S01]  /*f9d0*/  ULDC UR4, c[0x0][0x648] ;  /* 0x0001920000047ab9 */ /* 0x000fe20000000800 */
[----:B------:R-:W-:Y:S01]  /*f9e0*/  IMAD.MOV R18, RZ, RZ, -R18 ;  /* 0x000000ffff127224 */ /* 0x000fe200078e0a12 */
[----:B------:R-:W-:Y:S01]  /*f9f0*/  SHF.R.U64 R3, R2, UR4, R3 ;  /* 0x0000000402037c19 */ /* 0x000fe20008001203 */
[----:B------:R-:W-:Y:S01]  /*fa00*/  ULDC UR4, c[0x0][0x638] ;  /* 0x00018e0000047ab9 */ /* 0x000fe20000000800 */
[----:B------:R-:W-:Y:S01]  /*fa10*/  LOP3.LUT R2, R16, UR19, RZ, 0xc0, !PT ;  /* 0x0000001310027c12 */ /* 0x000fe2000f8ec0ff */
[----:B-1----:R-:W-:Y:S01]  /*fa20*/  @P2 IMAD R12, R15, R18, R10 ;  /* 0x000000120f0c2224 */ /* 0x002fe200078e020a */
[----:B------:R-:W-:Y:S01]  /*fa30*/  LOP3.LUT R13, R13, UR18, RZ, 0xc0, !PT ;  /* 0x000000120d0d7c12 */ /* 0x000fe2000f8ec0ff */
[----:B------:R-:W-:Y:S01]  /*fa40*/  IMAD.MOV R5, RZ, RZ, -R3 ;  /* 0x000000ffff057224 */ /* 0x000fe200078e0a03 */
[----:B------:R-:W-:Y:S01]  /*fa50*/  ULDC UR5, c[0x0][0x610] ;  /* 0x0001840000057ab9 */ /* 0x000fe20000000800 */
[----:B------:R-:W-:Y:S02]  /*fa60*/  IMAD R3, R3, UR22, R2 ;  /* 0x0000001603037c24 */ /* 0x000fe4000f8e0202 */
[----:B------:R-:W-:Y:S01]  /*fa70*/  IMAD R14, R5, UR4, R14 ;  /* 0x00000004050e7c24 */ /* 0x000fe2000f8e020e */
[----:B------:R-:W-:Y:S01]  /*fa80*/  ULDC UR4, c[0x0][0x600] ;  /* 0x0001800000047ab9 */ /* 0x000fe20000000800 */
[----:B------:R-:W-:-:S02]  /*fa90*/  IMAD R3, R3, UR5, R12 ;  /* 0x0000000503037c24 */ /* 0x000fc4000f8e020c */
[----:B------:R-:W-:Y:S02]  /*faa0*/  IMAD R14, R14, UR4, R13 ;  /* 0x000000040e0e7c24 */ /* 0x000fe4000f8e020d */
[----:B------:R-:W-:-:S03]  /*fab0*/  IMAD.MOV.U32 R2, RZ, RZ, 0x1 ;  /* 0x00000001ff027424 */ /* 0x000fc600078e00ff */
[----:B------:R-:W-:Y:S02]  /*fac0*/  SEL R4, R14, R3, !P2 ;  /* 0x000000030e047207 */ /* 0x000fe40005000000 */
[----:B------:R-:W-:-:S03]  /*fad0*/  SEL R3, R3, R14, !P2 ;  /* 0x0000000e03037207 */ /* 0x000fc60005000000 */
[----:B------:R1:W-:Y:S04]  /*fae0*/  STL [R1+0x88], R4 ;  /* 0x0000880401007387 */ /* 0x0003e80000100800 */
[----:B------:R1:W-:Y:S04]  /*faf0*/  STL [R1+0x78], R11 ;  /* 0x0000780b01007387 */ /* 0x0003e80000100800 */
[----:B------:R1:W-:Y:S02]  /*fb00*/  STL [R1+0x84], R3 ;  /* 0x0000840301007387 */ /* 0x0003e40000100800 */
.L_x_307:
[----:B------:R-:W-:Y:S05]  /*fb10*/  BSYNC B1 ;  /* 0x0000000000017941 */ /* 0x000fea0003800000 */
.L_x_306:
[----:B------:R-:W-:-:S13]  /*fb20*/  LOP3.LUT P1, RZ, R2, 0xff, RZ, 0xc0, !PT ;  /* 0x000000ff02ff7812 */ /* 0x000fda000782c0ff */
[----:B------:R-:W-:Y:S05]  /*fb30*/  @P1 BRA `(.L_x_310) ;  /* 0xfffffff400041947 */ /* 0x000fea000383ffff */
[----:B------:R-:W-:Y:S05]  /*fb40*/  BSYNC B0 ;  /* 0x0000000000007941 */ /* 0x000fea0003800000 */
.L_x_298:
[----:B------:R-:W-:-:S03]  /*fb50*/  UMOV UR4, 0xffffffff ;  /* 0xffffffff00047882 */ /* 0x000fc60000000000 */
[----:B------:R-:W-:Y:S05]  /*fb60*/  BRA.DIV UR4, `(.L_x_311) ;  /* 0x0000000604c47947 */ /* 0x000fea000b800000 */
[----:B------:R-:W-:-:S13]  /*fb70*/  ELECT P0, URZ, PT ;  /* 0x00000000003f782f */ /* 0x000fda0003800000 */
.L_x_330:
[----:B------:R-:W-:Y:S04]  /*fb80*/  BSSY B0, `(.L_x_312) ;  /* 0x0000047000007945 */ /* 0x000fe80003800000 */
[----:B------:R-:W-:Y:S05]  /*fb90*/  @!P0 BRA `(.L_x_313) ;  /* 0x0000000400148947 */ /* 0x000fea0003800000 */
[----:B------:R-:W-:-:S04]  /*fba0*/  ULOP3.LUT UR4, UR13, 0x2, URZ, 0xfc, !UPT ;  /* 0x000000020d047892 */ /* 0x000fc8000f8efc3f */
[----:B------:R-:W-:-:S06]  /*fbb0*/  UISETP.NE.AND UP0, UPT, UR4, 0x3, UPT ;  /* 0x000000030400788c */ /* 0x000fcc000bf05270 */
[----:B------:R-:W-:-:S13]  /*fbc0*/  PLOP3.LUT P0, PT, PT, PT, UP0, 0x80, 0x0 ;  /* 0x000000000000781c */ /* 0x000fda0003f0f008 */
[----:B------:R-:W-:Y:S05]  /*fbd0*/  @!P0 BRA `(.L_x_314) ;  /* 0x0000000000048947 */ /* 0x000fea0003800000 */
[----:B------:R-:W-:Y:S01]  /*fbe0*/  BPT.TRAP 0x1 ;  /* 0x000000040000795c */ /* 0x000fe20000300000 */
.L_x_314:
[----:B01----:R-:W0:Y:S01]  /*fbf0*/  S2R R3, SR_CgaCtaId ;  /* 0x0000000000037919 */ /* 0x003e220000008800 */
[----:B------:R-:W-:-:S04]  /*fc00*/  MOV R2, 0x400 ;  /* 0x0000040000027802 */ /* 0x000fc80000000f00 */
[----:B0-----:R-:W-:Y:S02]  /*fc10*/  LEA R3, R3, R2, 0x18 ;  /* 0x0000000203037211 */ /* 0x001fe400078ec0ff */
[----:B------:R-:W-:-:S03]  /*fc20*/  SHF.L.U32 R2, R0, 0x1f, RZ ;  /* 0x0000001f00027819 */ /* 0x000fc600000006ff */
[----:B------:R-:W-:-:S04]  /*fc30*/  VIADD R3, R3, 0x38 ;  /* 0x0000003803037836 */ /* 0x000fc80000000000 */
[C---:B------:R-:W-:Y:S02]  /*fc40*/  IMAD R7, R8.reuse, 0x8, R3 ;  /* 0x0000000808077824 */ /* 0x040fe400078e0203 */
[----:B------:R-:W-:Y:S02]  /*fc50*/  VIADD R8, R8, 0x1 ;  /* 0x0000000108087836 */ /* 0x000fe40000000000 */
[----:B------:R-:W0:Y:S03]  /*fc60*/  SYNCS.PHASECHK.TRANS64.TRYWAIT P0, [R7+URZ], R2 ;  /* 0x00000002070075a7 */ /* 0x000e26000800017f */
[----:B------:R-:W-:-:S04]  /*fc70*/  ISETP.NE.AND P1, PT, R8, 0x7, PT ;  /* 0x000000070800780c */ /* 0x000fc80003f25270 */
[----:B------:R-:W-:Y:S02]  /*fc80*/  SEL R5, RZ, 0x1, P1 ;  /* 0x00000001ff057807 */ /* 0x000fe40000800000 */
[----:B------:R-:W-:Y:S02]  /*fc90*/  SEL R8, R8, RZ, P1 ;  /* 0x000000ff08087207 */ /* 0x000fe40000800000 */
[----:B------:R-:W-:-:S03]  /*fca0*/  LOP3.LUT R5, R0, R5, RZ, 0x3c, !PT ;  /* 0x0000000500057212 */ /* 0x000fc600078e3cff */
[----:B------:R-:W-:Y:S01]  /*fcb0*/  IMAD R9, R8, 0x8, R3 ;  /* 0x0000000808097824 */ /* 0x000fe200078e0203 */
[----:B------:R-:W-:Y:S01]  /*fcc0*/  SHF.L.U32 R4, R5, 0x1f, RZ ;  /* 0x0000001f05047819 */ /* 0x000fe200000006ff */
[----:B0-----:R-:W-:Y:S06]  /*fcd0*/  @!P0 BRA `(.L_x_315) ;  /* 0x00000004008c8947 */ /* 0x001fec0003800000 */
.L_x_331:
[----:B------:R-:W1:Y:S01]  /*fce0*/  SYNCS.PHASECHK.TRANS64.TRYWAIT P0, [R9+URZ], R4 ;  /* 0x00000004090075a7 */ /* 0x000e62000800017f */
[----:B------:R-:W-:-:S05]  /*fcf0*/  VIADD R0, R8, 0x1 ;  /* 0x0000000108007836 */ /* 0x000fca0000000000 */
[----:B------:R-:W-:-:S04]  /*fd00*/  ISETP.NE.AND P1, PT, R0, 0x7, PT ;  /* 0x000000070000780c */ /* 0x000fc80003f25270 */
[----:B0-----:R-:W-:Y:S02]  /*fd10*/  SEL R2, RZ, 0x1, P1 ;  /* 0x00000001ff027807 */ /* 0x001fe40000800000 */
[----:B------:R-:W-:Y:S02]  /*fd20*/  SEL R0, R0, RZ, P1 ;  /* 0x000000ff00007207 */ /* 0x000fe40000800000 */
[----:B------:R-:W-:-:S03]  /*fd30*/  LOP3.LUT R7, R5, R2, RZ, 0x3c, !PT ;  /* 0x0000000205077212 */ /* 0x000fc600078e3cff */
[----:B------:R-:W-:Y:S01]  /*fd40*/  IMAD R6, R0, 0x8, R3 ;  /* 0x0000000800067824 */ /* 0x000fe200078e0203 */
[----:B------:R-:W-:Y:S01]  /*fd50*/  SHF.L.U32 R5, R7, 0x1f, RZ ;  /* 0x0000001f07057819 */ /* 0x000fe200000006ff */
[----:B-1----:R-:W-:Y:S06]  /*fd60*/  @!P0 BRA `(.L_x_316) ;  /* 0x00000004007c8947 */ /* 0x002fec0003800000 */
.L_x_332:
[----:B------:R-:W1:Y:S01]  /*fd70*/  SYNCS.PHASECHK.TRANS64.TRYWAIT P0, [R6+URZ], R5 ;  /* 0x00000005060075a7 */ /* 0x000e62000800017f */
[----:B------:R-:W-:-:S05]  /*fd80*/  VIADD R0, R0, 0x1 ;  /* 0x0000000100007836 */ /* 0x000fca0000000000 */
[----:B------:R-:W-:-:S04]  /*fd90*/  ISETP.NE.AND P1, PT, R0, 0x7, PT ;  /* 0x000000070000780c */ /* 0x000fc80003f25270 */
[----:B------:R-:W-:Y:S02]  /*fda0*/  SEL R2, RZ, 0x1, P1 ;  /* 0x00000001ff027807 */ /* 0x000fe40000800000 */
[----:B------:R-:W-:Y:S02]  /*fdb0*/  SEL R0, R0, RZ, P1 ;  /* 0x000000ff00007207 */ /* 0x000fe40000800000 */
[----:B------:R-:W-:-:S03]  /*fdc0*/  LOP3.LUT R7, R7, R2, RZ, 0x3c, !PT ;  /* 0x0000000207077212 */ /* 0x000fc600078e3cff */
[----:B0-----:R-:W-:Y:S01]  /*fdd0*/  IMAD R9, R0, 0x8, R3 ;  /* 0x0000000800097824 */ /* 0x001fe200078e0203 */
[----:B------:R-:W-:Y:S01]  /*fde0*/  SHF.L.U32 R4, R7, 0x1f, RZ ;  /* 0x0000001f07047819 */ /* 0x000fe200000006ff */
[----:B-1----:R-:W-:Y:S06]  /*fdf0*/  @!P0 BRA `(.L_x_317) ;  /* 0x00000004006c8947 */ /* 0x002fec0003800000 */
.L_x_333:
        /* <DEDUP_REMOVED lines=9> */
.L_x_334:
        /* <DEDUP_REMOVED lines=9> */
.L_x_335:
[----:B------:R-:W1:Y:S01]  /*ff20*/  SYNCS.PHASECHK.TRANS64.TRYWAIT P0, [R9+URZ], R4 ;  /* 0x00000004090075a7 */ /* 0x000e62000800017f */
[----:B------:R-:W-:-:S05]  /*ff30*/  VIADD R0, R0, 0x1 ;  /* 0x0000000100007836 */ /* 0x000fca0000000000 */
[----:B------:R-:W-:-:S04]  /*ff40*/  ISETP.NE.AND P1, PT, R0, 0x7, PT ;  /* 0x000000070000780c */ /* 0x000fc80003f25270 */
[----:B------:R-:W-:Y:S02]  /*ff50*/  SEL R2, RZ, 0x1, P1 ;  /* 0x00000001ff027807 */ /* 0x000fe40000800000 */
[----:B------:R-:W-:Y:S02]  /*ff60*/  SEL R0, R0, RZ, P1 ;  /* 0x000000ff00007207 */ /* 0x000fe40000800000 */
[----:B------:R-:W-:Y:S01]  /*ff70*/  LOP3.LUT R2, R7, R2, RZ, 0x3c, !PT ;  /* 0x0000000207027212 */ /* 0x000fe200078e3cff */
[----:B-1----:R-:W-:Y:S06]  /*ff80*/  @!P0 BRA `(.L_x_320) ;  /* 0x0000000400448947 */ /* 0x002fec0003800000 */
.L_x_336:
[----:B------:R-:W-:Y:S01]  /*ff90*/  IMAD R3, R0, 0x8, R3 ;  /* 0x0000000800037824 */ /* 0x000fe200078e0203 */
[----:B------:R-:W-:-:S07]  /*ffa0*/  SHF.L.U32 R0, R2, 0x1f, RZ ;  /* 0x0000001f02007819 */ /* 0x000fce00000006ff */
.L_x_321:
[----:B--2---:R2:W3:Y:S02]  /*ffb0*/  SYNCS.PHASECHK.TRANS64.TRYWAIT P0, [R3+URZ], R0 ;  /* 0x00000000030075a7 */ /* 0x0044e4000800017f */
[----:B---3--:R-:W-:Y:S05]  /*ffc0*/  @!P0 NANOSLEEP.SYNCS 0x989680 ;  /* 0x009896800000895d */ /* 0x008fea0003900000 */
[----:B------:R-:W3:Y:S02]  /*ffd0*/  @!P0 SYNCS.PHASECHK.TRANS64 P0, [R3+URZ], R0 ;  /* 0x00000000030085a7 */ /* 0x000ee4000800007f */
[----:B---3--:R-:W-:Y:S05]  /*ffe0*/  @!P0 BRA `(.L_x_321) ;  /* 0xfffffffc00f08947 */ /* 0x008fea000383ffff */
.L_x_313:
[----:B------:R-:W-:Y:S05]  /*fff0*/  BSYNC B0 ;  /* 0x0000000000007941 */ /* 0x000fea0003800000 */
.L_x_312:
[----:B------:R-:W-:Y:S05]  /*10000*/  EXIT ;  /* 0x000000000000794d */ /* 0x000fea0003800000 */
.L_x_15:
[----:B--2---:R-:W-:-:S04]  /*10010*/  IMAD.U32 R3, RZ, RZ, UR17 ;  /* 0x00000011ff037e24 */ /* 0x004fc8000f8e00ff */
[----:B------:R2:W3:Y:S03]  /*10020*/  SYNCS.PHASECHK.TRANS64.TRYWAIT P0, [R3+URZ+-0x8], R0 ;  /* 0xfffff800030075a7 */ /* 0x0004e6000800017f */
[----:B---3--:R-:W-:Y:S05]  /*10030*/  @!P0 NANOSLEEP.SYNCS 0x989680 ;  /* 0x009896800000895d */ /* 0x008fea0003900000 */
[----:B------:R-:W3:Y:S02]  /*10040*/  @!P0 SYNCS.PHASECHK.TRANS64 P0, [R3+URZ+-0x8], R0 ;  /* 0xfffff800030085a7 */ /* 0x000ee4000800007f */
[----:B---3--:R-:W-:Y:S05]  /*10050*/  @!P0 BRA `(.L_x_15) ;  /* 0xfffffffc00ec8947 */ /* 0x008fea000383ffff */
[----:B------:R-:W-:Y:S05]  /*10060*/  BRA `(.L_x_322) ;  /* 0xffffff1400707947 */ /* 0x000fea000383ffff */
.L_x_20:
[----:B-1----:R-:W-:-:S04]  /*10070*/  IMAD.U32 R3, RZ, RZ, UR6 ;  /* 0x00000006ff037e24 */ /* 0x002fc8000f8e00ff */
[----:B------:R1:W2:Y:S03]  /*10080*/  SYNCS.PHASECHK.TRANS64.TRYWAIT P0, [R3+URZ], R0 ;  /* 0x00000000030075a7 */ /* 0x0002a6000800017f */
[----:B--2---:R-:W-:Y:S05]  /*10090*/  @!P0 NANOSLEEP.SYNCS 0x989680 ;  /* 0x009896800000895d */ /* 0x004fea0003900000 */
[----:B------:R-:W2:Y:S02]  /*100a0*/  @!P0 SYNCS.PHASECHK.TRANS64 P0, [R3+URZ], R0 ;  /* 0x00000000030085a7 */ /* 0x000ea4000800007f */
[----:B--2---:R-:W-:Y:S05]  /*100b0*/  @!P0 BRA `(.L_x_20) ;  /* 0xfffffffc00ec8947 */ /* 0x004fea000383ffff */
[----:B------:R-:W-:Y:S05]  /*100c0*/  BRA `(.L_x_19) ;  /* 0xffffff1c00dc7947 */ /* 0x000fea000383ffff */
.L_x_26:
[----:B-----5:R1:W-:Y:S02]  /*100d0*/  STL [R1+0x9c], R0 ;  /* 0x00009c0001007387 */ /* 0x0203e40000100800 */
[----:B-1----:R-:W-:-:S04]  /*100e0*/  IMAD.U32 R0, RZ, RZ, UR9 ;  /* 0x00000009ff007e24 */ /* 0x002fc8000f8e00ff */
[----:B------:R1:W3:Y:S03]  /*100f0*/  SYNCS.PHASECHK.TRANS64.TRYWAIT P0, [R0+URZ], R229 ;  /* 0x000000e5000075a7 */ /* 0x0002e6000800017f */
[----:B---3--:R-:W-:Y:S05]  /*10100*/  @!P0 NANOSLEEP.SYNCS 0x989680 ;  /* 0x009896800000895d */ /* 0x008fea0003900000 */
[----:B------:R1:W3:Y:S02]  /*10110*/  @!P0 SYNCS.PHASECHK.TRANS64 P0, [R0+URZ], R229 ;  /* 0x000000e5000085a7 */ /* 0x0002e4000800007f */
[----:B-1----:R1:W5:Y:S02]  /*10120*/  LDL.LU R0, [R1+0x9c] ;  /* 0x00009c0001007983 */ /* 0x0023640000300800 */
[----:B-1-3--:R-:W-:Y:S05]  /*10130*/  @!P0 BRA `(.L_x_26) ;  /* 0xfffffffc00e48947 */ /* 0x00afea000383ffff */
[----:B------:R-:W-:Y:S05]  /*10140*/  BRA `(.L_x_25) ;  /* 0xffffff3000307947 */ /* 0x000fea000383ffff */
.L_x_34:
[----:B---3--:R-:W-:-:S04]  /*10150*/  IMAD.U32 R25, RZ, RZ, UR17 ;  /* 0x00000011ff197e24 */ /* 0x008fc8000f8e00ff */
[----:B------:R3:W4:Y:S03]  /*10160*/  SYNCS.PHASECHK.TRANS64.TRYWAIT P0, [R25+URZ+0x8], R24 ;  /* 0x00000818190075a7 */ /* 0x000726000800017f */
[----:B----4-:R-:W-:Y:S05]  /*10170*/  @!P0 NANOSLEEP.SYNCS 0x989680 ;  /* 0x009896800000895d */ /* 0x010fea0003900000 */
[----:B------:R-:W4:Y:S02]  /*10180*/  @!P0 SYNCS.PHASECHK.TRANS64 P0, [R25+URZ+0x8], R24 ;  /* 0x00000818190085a7 */ /* 0x000f24000800007f */
[----:B----4-:R-:W-:Y:S05]  /*10190*/  @!P0 BRA `(.L_x_34) ;  /* 0xfffffffc00ec8947 */ /* 0x010fea000383ffff */
[----:B------:R-:W-:Y:S05]  /*101a0*/  BRA `(.L_x_323) ;  /* 0xffffff5400047947 */ /* 0x000fea000383ffff */
.L_x_299:
[----:B------:R-:W-:Y:S01]  /*101b0*/  BSSY B1, `(.L_x_324) ;  /* 0x0000006000017945 */ /* 0x000fe20003800000 */
[----:B------:R-:W-:-:S07]  /*101c0*/  IMAD.MOV.U32 R2, RZ, RZ, -0x1 ;  /* 0xffffffffff027424 */ /* 0x000fce00078e00ff */
[----:B------:R-:W-:Y:S05]  /*101d0*/  WARPSYNC.COLLECTIVE R2, `(.L_x_325) ;  /* 0x00000000020c7348 */ /* 0x000fea0003c00000 */
[----:B------:R-:W-:Y:S02]  /*101e0*/  ELECT P1, UR62, PT ;  /* 0x00000000003e782f */ /* 0x000fe40003820000 */
[----:B------:R-:W-:Y:S01]  /*101f0*/  MOV R2, UR62 ;  /* 0x0000003e00027c02 */ /* 0x000fe20008000f00 */
[----:B------:R-:W-:Y:S10]  /*10200*/  ENDCOLLECTIVE ;  /* 0x000000000000791b */ /* 0x000ff40003800000 */
.L_x_325:
[----:B------:R-:W-:Y:S05]  /*10210*/  BSYNC B1 ;  /* 0x0000000000017941 */ /* 0x000fea0003800000 */
.L_x_324:
[----:B------:R-:W-:Y:S05]  /*10220*/  BRA `(.L_x_326) ;  /* 0xffffffec00547947 */ /* 0x000fea000383ffff */
.L_x_302:
[----:B-1----:R1:W2:Y:S02]  /*10230*/  SYNCS.PHASECHK.TRANS64.TRYWAIT P1, [R11+URZ+0x38], R4 ;  /* 0x000038040b0075a7 */ /* 0x0022a4000802017f */
[----:B--2---:R-:W-:Y:S05]  /*10240*/  @!P1 NANOSLEEP.SYNCS 0x989680 ;  /* 0x009896800000995d */ /* 0x004fea0003900000 */
[----:B------:R-:W2:Y:S02]  /*10250*/  @!P1 SYNCS.PHASECHK.TRANS64 P1, [R11+URZ+0x38], R4 ;  /* 0x000038040b0095a7 */ /* 0x000ea4000802007f */
[----:B--2---:R-:W-:Y:S05]  /*10260*/  @!P1 BRA `(.L_x_302) ;  /* 0xfffffffc00f09947 */ /* 0x004fea000383ffff */
[----:B------:R-:W-:Y:S05]  /*10270*/  BRA `(.L_x_327) ;  /* 0xffffffec00907947 */ /* 0x000fea000383ffff */
.L_x_311:
[----:B------:R-:W-:Y:S01]  /*10280*/  BSSY B0, `(.L_x_328) ;  /* 0x0000006000007945 */ /* 0x000fe20003800000 */
[----:B------:R-:W-:-:S07]  /*10290*/  IMAD.MOV.U32 R2, RZ, RZ, -0x1 ;  /* 0xffffffffff027424 */ /* 0x000fce00078e00ff */
[----:B01----:R-:W-:Y:S05]  /*102a0*/  WARPSYNC.COLLECTIVE R2, `(.L_x_329) ;  /* 0x00000000020c7348 */ /* 0x003fea0003c00000 */
[----:B------:R-:W-:Y:S02]  /*102b0*/  ELECT P1, UR62, PT ;  /* 0x00000000003e782f */ /* 0x000fe40003820000 */
[----:B------:R-:W-:Y:S01]  /*102c0*/  MOV R2, UR62 ;  /* 0x0000003e00027c02 */ /* 0x000fe20008000f00 */
[----:B01----:R-:W-:Y:S10]  /*102d0*/  ENDCOLLECTIVE ;  /* 0x000000000000791b */ /* 0x003ff40003800000 */
.L_x_329:
[----:B------:R-:W-:Y:S05]  /*102e0*/  BSYNC B0 ;  /* 0x0000000000007941 */ /* 0x000fea0003800000 */
.L_x_328:
[----:B------:R-:W-:Y:S01]  /*102f0*/  PLOP3.LUT P0, PT, P1, PT, PT, 0x80, 0x0 ;  /* 0x000000000000781c */ /* 0x000fe20000f0f070 */
[----:B------:R-:W-:-:S12]  /*10300*/  BRA `(.L_x_330) ;  /* 0xfffffff8001c7947 */ /* 0x000fd8000383ffff */
.L_x_315:
[----:B0-----:R0:W1:Y:S02]  /*10310*/  SYNCS.PHASECHK.TRANS64.TRYWAIT P0, [R7+URZ], R2 ;  /* 0x00000002070075a7 */ /* 0x001064000800017f */
[----:B-1----:R-:W-:Y:S05]  /*10320*/  @!P0 NANOSLEEP.SYNCS 0x989680 ;  /* 0x009896800000895d */ /* 0x002fea0003900000 */
[----:B------:R-:W1:Y:S02]  /*10330*/  @!P0 SYNCS.PHASECHK.TRANS64 P0, [R7+URZ], R2 ;  /* 0x00000002070085a7 */ /* 0x000e64000800007f */
[----:B-1----:R-:W-:Y:S05]  /*10340*/  @!P0 BRA `(.L_x_315) ;  /* 0xfffffffc00f08947 */ /* 0x002fea000383ffff */
[----:B------:R-:W-:Y:S05]  /*10350*/  BRA `(.L_x_331) ;  /* 0xfffffff800607947 */ /* 0x000fea000383ffff */
.L_x_316:
[----:B0-----:R0:W1:Y:S02]  /*10360*/  SYNCS.PHASECHK.TRANS64.TRYWAIT P0, [R9+URZ], R4 ;  /* 0x00000004090075a7 */ /* 0x001064000800017f */
[----:B-1----:R-:W-:Y:S05]  /*10370*/  @!P0 NANOSLEEP.SYNCS 0x989680 ;  /* 0x009896800000895d */ /* 0x002fea0003900000 */
[----:B------:R-:W1:Y:S02]  /*10380*/  @!P0 SYNCS.PHASECHK.TRANS64 P0, [R9+URZ], R4 ;  /* 0x00000004090085a7 */ /* 0x000e64000800007f */
[----:B-1----:R-:W-:Y:S05]  /*10390*/  @!P0 BRA `(.L_x_316) ;  /* 0xfffffffc00f08947 */ /* 0x002fea000383ffff */
[----:B------:R-:W-:Y:S05]  /*103a0*/  BRA `(.L_x_332) ;  /* 0xfffffff800707947 */ /* 0x000fea000383ffff */
.L_x_317:
[----:B0-----:R0:W1:Y:S02]  /*103b0*/  SYNCS.PHASECHK.TRANS64.TRYWAIT P0, [R6+URZ], R5 ;  /* 0x00000005060075a7 */ /* 0x001064000800017f */
[----:B-1----:R-:W-:Y:S05]  /*103c0*/  @!P0 NANOSLEEP.SYNCS 0x989680 ;  /* 0x009896800000895d */ /* 0x002fea0003900000 */
[----:B------:R-:W1:Y:S02]  /*103d0*/  @!P0 SYNCS.PHASECHK.TRANS64 P0, [R6+URZ], R5 ;  /* 0x00000005060085a7 */ /* 0x000e64000800007f */
[----:B-1----:R-:W-:Y:S05]  /*103e0*/  @!P0 BRA `(.L_x_317) ;  /* 0xfffffffc00f08947 */ /* 0x002fea000383ffff */
[----:B------:R-:W-:Y:S05]  /*103f0*/  BRA `(.L_x_333) ;  /* 0xfffffff800807947 */ /* 0x000fea000383ffff */
.L_x_318:
[----:B0-----:R0:W1:Y:S02]  /*10400*/  SYNCS.PHASECHK.TRANS64.TRYWAIT P0, [R9+URZ], R4 ;  /* 0x00000004090075a7 */ /* 0x001064000800017f */
[----:B-1----:R-:W-:Y:S05]  /*10410*/  @!P0 NANOSLEEP.SYNCS 0x989680 ;  /* 0x009896800000895d */ /* 0x002fea0003900000 */
[----:B------:R-:W1:Y:S02]  /*10420*/  @!P0 SYNCS.PHASECHK.TRANS64 P0, [R9+URZ], R4 ;  /* 0x00000004090085a7 */ /* 0x000e64000800007f */
[----:B-1----:R-:W-:Y:S05]  /*10430*/  @!P0 BRA `(.L_x_318) ;  /* 0xfffffffc00f08947 */ /* 0x002fea000383ffff */
[----:B------:R-:W-:Y:S05]  /*10440*/  BRA `(.L_x_334) ;  /* 0xfffffff800907947 */ /* 0x000fea000383ffff */
.L_x_319:
[----:B0-----:R0:W1:Y:S02]  /*10450*/  SYNCS.PHASECHK.TRANS64.TRYWAIT P0, [R6+URZ], R5 ;  /* 0x00000005060075a7 */ /* 0x001064000800017f */
[----:B-1----:R-:W-:Y:S05]  /*10460*/  @!P0 NANOSLEEP.SYNCS 0x989680 ;  /* 0x009896800000895d */ /* 0x002fea0003900000 */
[----:B------:R-:W1:Y:S02]  /*10470*/  @!P0 SYNCS.PHASECHK.TRANS64 P0, [R6+URZ], R5 ;  /* 0x00000005060085a7 */ /* 0x000e64000800007f */
[----:B-1----:R-:W-:Y:S05]  /*10480*/  @!P0 BRA `(.L_x_319) ;  /* 0xfffffffc00f08947 */ /* 0x002fea000383ffff */
[----:B------:R-:W-:Y:S05]  /*10490*/  BRA `(.L_x_335) ;  /* 0xfffffff800a07947 */ /* 0x000fea000383ffff */
.L_x_320:
[----:B-1----:R1:W2:Y:S02]  /*104a0*/  SYNCS.PHASECHK.TRANS64.TRYWAIT P0, [R9+URZ], R4 ;  /* 0x00000004090075a7 */ /* 0x0022a4000800017f */
[----:B--2---:R-:W-:Y:S05]  /*104b0*/  @!P0 NANOSLEEP.SYNCS 0x989680 ;  /* 0x009896800000895d */ /* 0x004fea0003900000 */
[----:B------:R-:W2:Y:S02]  /*104c0*/  @!P0 SYNCS.PHASECHK.TRANS64 P0, [R9+URZ], R4 ;  /* 0x00000004090085a7 */ /* 0x000ea4000800007f */
[----:B--2---:R-:W-:Y:S05]  /*104d0*/  @!P0 BRA `(.L_x_320) ;  /* 0xfffffffc00f08947 */ /* 0x004fea000383ffff */
[----:B------:R-:W-:Y:S05]  /*104e0*/  BRA `(.L_x_336) ;  /* 0xfffffff800a87947 */ /* 0x000fea000383ffff */
.L_x_337:
[----:B------:R-:W-:-:S00]  /*104f0*/  BRA `(.L_x_337) ;  /* 0xfffffffc00fc7947 */ /* 0x000fc0000383ffff */
[----:B------:R-:W-:-:S00]  /*10500*/  NOP ;  /* 0x0000000000007918 */ /* 0x000fc00000000000 */
[----:B------:R-:W-:-:S00]  /*10510*/  NOP ;  /* 0x0000000000007918 */ /* 0x000fc00000000000 */
[----:B------:R-:W-:-:S00]  /*10520*/  NOP ;  /* 0x0000000000007918 */ /* 0x000fc00000000000 */
[----:B------:R-:W-:-:S00]  /*10530*/  NOP ;  /* 0x0000000000007918 */ /* 0x000fc00000000000 */
[----:B------:R-:W-:-:S00]  /*10540*/  NOP ;  /* 0x0000000000007918 */ /* 0x000fc00000000000 */
[----:B------:R-:W-:-:S00]  /*10550*/  NOP ;  /* 0x0000000000007918 */ /* 0x000fc00000000000 */
[----:B------:R-:W-:-:S00]  /*10560*/  NOP ;  /* 0x0000000000007918 */ /* 0x000fc00000000000 */
[----:B------:R-:W-:-:S00]  /*10570*/  NOP ;  /* 0x0000000000007918 */ /* 0x000fc00000000000 */
.L_x_338:


//--------------------- .nv.shared._ZN7cutlass13device_kernelINS_4gemm6kernel13GemmUniversalIN4cute5tupleIJiiiiEEENS1_10collective13CollectiveMmaINS1_37MainloopSm90TmaGmmaWarpSpecializedFP8ILi7ENS5_IJNS4_1CILi1EEESB_SB_EEENS1_32KernelTmaWarpSpecializedPingpongEEENS5_IJNSA_ILi64EEENSA_ILi256EEENSA_ILi32EEEEEENS_12float_e4m3_tENS5_IJlSB_lEEESJ_SK_NS4_8TiledMMAINS4_8MMA_AtomIJNS4_4SM904GMMA31MMA_64x256x32_F32E4M3E4M3_SS_TNILNSO_7ScaleInE1ELSQ_1EEEEEENS4_6LayoutISC_NS5_IJNSA_ILi0EEESU_SU_EEEEENS5_IJNS4_10UnderscoreESX_SX_EEEEENS4_13SM90_TMA_LOADENS4_14ComposedLayoutINS4_7SwizzleILi1ELi4ELi3EEENS4_18smem_ptr_flag_bitsILi8EEENST_INS5_IJNSA_ILi8EEESH_EEENS5_IJSH_SB_EEEEEEEvNS4_8identityES10_S1A_vS1B_EENS_8epilogue10collective6detail29Sm90TmaWarpSpecializedAdapterINS1E_15DefaultEpilogueISJ_SK_SK_NS1D_6thread17LinearCombinationISJ_Li1EffLNS1I_9ScaleType4KindE0ELNS_15FloatRoundStyleE2ESJ_EENS1_15EpilogueDefaultEEEEEvvEEEEvNT_6ParamsE --------------------------
	.section	.nv.shared._ZN7cutlass13device_kernelINS_4gemm6kernel13GemmUniversalIN4cute5tupleIJiiiiEEENS1_10collective13CollectiveMmaINS1_37MainloopSm90TmaGmmaWarpSpecializedFP8ILi7ENS5_IJNS4_1CILi1EEESB_SB_EEENS1_32KernelTmaWarpSpecializedPingpongEEENS5_IJNSA_ILi64EEENSA_ILi256EEENSA_ILi32EEEEEENS_12float_e4m3_tENS5_IJlSB_lEEESJ_SK_NS4_8TiledMMAINS4_8MMA_AtomIJNS4_4SM904GMMA31MMA_64x256x32_F32E4M3E4M3_SS_TNILNSO_7ScaleInE1ELSQ_1EEEEEENS4_6LayoutISC_NS5_IJNSA_ILi0EEESU_SU_EEEEENS5_IJNS4_10UnderscoreESX_SX_EEEEENS4_13SM90_TMA_LOADENS4_14ComposedLayoutINS4_7SwizzleILi1ELi4ELi3EEENS4_18smem_ptr_flag_bitsILi8EEENST_INS5_IJNSA_ILi8EEESH_EEENS5_IJSH_SB_EEEEEEEvNS4_8identityES10_S1A_vS1B_EENS_8epilogue10collective6detail29Sm90TmaWarpSpecializedAdapterINS1E_15DefaultEpilogueISJ_SK_SK_NS1D_6thread17LinearCombinationISJ_Li1EffLNS1I_9ScaleType4KindE0ELNS_15FloatRoundStyleE2ESJ_EENS1_15EpilogueDefaultEEEEEvvEEEEvNT_6ParamsE,"aw",@nobits
	.sectionflags	@""
	.align	16
	.zero		1024


//--------------------- .nv.shared.reserved.0     --------------------------
	.section	.nv.shared.reserved.0,"aw",@nobits
	.weak		__nv_reservedSMEM_offset_0_alias
	.size		__nv_reservedSMEM_offset_0_alias, 0, 0
	.other		__nv_reservedSMEM_offset_0_alias,@"STO_CUDA_RESERVED_SHARED STV_DEFAULT"
__nv_reservedSMEM_offset_0_alias:
	.zero		0


//--------------------- .nv.global                --------------------------
	.section	.nv.global,"aw",@nobits
.nv.global:
	.type		_ZN40_INTERNAL_015366cb_4_k_cu_1c97e335_163554cute1_E,@object
	.size		_ZN40_INTERNAL_015366cb_4_k_cu_1c97e335_163554cute1_E,(_ZN40_INTERNAL_015366cb_4_k_cu_1c97e335_163554cuda3std3__45__cpo6cbeginE - _ZN40_INTERNAL_015366cb_4_k_cu_1c97e335_163554cute1_E)
_ZN40_INTERNAL_015366cb_4_k_cu_1c97e335_163554cute1_E:
	.zero		1
	.type		_ZN40_INTERNAL_015366cb_4_k_cu_1c97e335_163554cuda3std3__45__cpo6cbeginE,@object
	.size		_ZN40_INTERNAL_015366cb_4_k_cu_1c97e335_163554cuda3std3__45__cpo6cbeginE,(_ZN40_INTERNAL_015366cb_4_k_cu_1c97e335_163554cuda3std3__48in_placeE - _ZN40_INTERNAL_015366cb_4_k_cu_1c97e335_163554cuda3std3__45__cpo6cbeginE)
_ZN40_INTERNAL_015366cb_4_k_cu_1c97e335_163554cuda3std3__45__cpo6cbeginE:
	.zero		1
	.type		_ZN40_INTERNAL_015366cb_4_k_cu_1c97e335_163554cuda3std3__48in_placeE,@object
	.size		_ZN40_INTERNAL_015366cb_4_k_cu_1c97e335_163554cuda3std3__48in_placeE,(_ZN40_INTERNAL_015366cb_4_k_cu_1c97e335_163554cuda3std6ranges3__45__cpo9iter_moveE - _ZN40_INTERNAL_015366cb_4_k_cu_1c97e335_163554cuda3std3__48in_placeE)
_ZN40_INTERNAL_015366cb_4_k_cu_1c97e335_163554cuda3std3__48in_placeE:
	.zero		1
	.type		_ZN40_INTERNAL_015366cb_4_k_cu_1c97e335_163554cuda3std6ranges3__45__cpo9iter_moveE,@object
	.size		_ZN40_INTERNAL_015366cb_4_k_cu_1c97e335_163554cuda3std6ranges3__45__cpo9iter_moveE,(_ZN40_INTERNAL_015366cb_4_k_cu_1c97e335_163554cuda3std3__45__cpo5beginE - _ZN40_INTERNAL_015366cb_4_k_cu_1c97e335_163554cuda3std6ranges3__45__cpo9iter_moveE)
_ZN40_INTERNAL_015366cb_4_k_cu_1c97e335_163554cuda3std6ranges3__45__cpo9iter_moveE:
	.zero		1
	.type		_ZN40_INTERNAL_015366cb_4_k_cu_1c97e335_163554cuda3std3__45__cpo5beginE,@object
	.size		_ZN40_INTERNAL_015366cb_4_k_cu_1c97e335_163554cuda3std3__45__cpo5beginE,(_ZN40_INTERNAL_015366cb_4_k_cu_1c97e335_163554cuda3std3__442_GLOBAL__N__015366cb_4_k_cu_1c97e335_163556ignoreE - _ZN40_INTERNAL_015366cb_4_k_cu_1c97e335_163554cuda3std3__45__cpo5beginE)
_ZN40_INTERNAL_015366cb_4_k_cu_1c97e335_163554cuda3std3__45__cpo5beginE:
	.zero		1
	.type		_ZN40_INTERNAL_015366cb_4_k_cu_1c97e335_163554cuda3std3__442_GLOBAL__N__015366cb_4_k_cu_1c97e335_163556ignoreE,@object
	.size		_ZN40_INTERNAL_015366cb_4_k_cu_1c97e335_163554cuda3std3__442_GLOBAL__N__015366cb_4_k_cu_1c97e335_163556ignoreE,(_ZN40_INTERNAL_015366cb_4_k_cu_1c97e335_163554cute7productE - _ZN40_INTERNAL_015366cb_4_k_cu_1c97e335_163554cuda3std3__442_GLOBAL__N__015366cb_4_k_cu_1c97e335_163556ignoreE)
_ZN40_INTERNAL_015366cb_4_k_cu_1c97e335_163554cuda3std3__442_GLOBAL__N__015366cb_4_k_cu_1c97e335_163556ignoreE:
	.zero		1
	.type		_ZN40_INTERNAL_015366cb_4_k_cu_1c97e335_163554cute7productE,@object
	.size		_ZN40_INTERNAL_015366cb_4_k_cu_1c97e335_163554cute7productE,(_ZN40_INTERNAL_015366cb_4_k_cu_1c97e335_163554cuda3std3__45__cpo3endE - _ZN40_INTERNAL_015366cb_4_k_cu_1c97e335_163554cute7productE)
_ZN40_INTERNAL_015366cb_4_k_cu_1c97e335_163554cute7productE:
	.zero		1
	.type		_ZN40_INTERNAL_015366cb_4_k_cu_1c97e335_163554cuda3std3__45__cpo3endE,@object
	.size		_ZN40_INTERNAL_015366cb_4_k_cu_1c97e335_163554cuda3std3__45__cpo3endE,(_ZN40_INTERNAL_015366cb_4_k_cu_1c97e335_163554cuda3std3__419piecewise_constructE - _ZN40_INTERNAL_015366cb_4_k_cu_1c97e335_163554cuda3std3__45__cpo3endE)
_ZN40_INTERNAL_015366cb_4_k_cu_1c97e335_163554cuda3std3__45__cpo3endE:
	.zero		1
	.type		_ZN40_INTERNAL_015366cb_4_k_cu_1c97e335_163554cuda3std3__419piecewise_constructE,@object
	.size		_ZN40_INTERNAL_015366cb_4_k_cu_1c97e335_163554cuda3std3__419piecewise_constructE,(_ZN40_INTERNAL_015366cb_4_k_cu_1c97e335_163554cuda3std3__45__cpo4cendE - _ZN40_INTERNAL_015366cb_4_k_cu_1c97e335_163554cuda3std3__419piecewise_constructE)
_ZN40_INTERNAL_015366cb_4_k_cu_1c97e335_163554cuda3std3__419piecewise_constructE:
	.zero		1
	.type		_ZN40_INTERNAL_015366cb_4_k_cu_1c97e335_163554cuda3std3__45__cpo4cendE,@object
	.size		_ZN40_INTERNAL_015366cb_4_k_cu_1c97e335_163554cuda3std3__45__cpo4cendE,(_ZN40_INTERNAL_015366cb_4_k_cu_1c97e335_163554cuda3std6ranges3__45__cpo4swapE - _ZN40_INTERNAL_015366cb_4_k_cu_1c97e335_163554cuda3std3__45__cpo4cendE)
_ZN40_INTERNAL_015366cb_4_k_cu_1c97e335_163554cuda3std3__45__cpo4cendE:
	.zero		1
	.type		_ZN40_INTERNAL_015366cb_4_k_cu_1c97e335_163554cuda3std6ranges3__45__cpo4swapE,@object
	.size		_ZN40_INTERNAL_015366cb_4_k_cu_1c97e335_163554cuda3std6ranges3__45__cpo4swapE,(.L_7 - _ZN40_INTERNAL_015366cb_4_k_cu_1c97e335_163554cuda3std6ranges3__45__cpo4swapE)
_ZN40_INTERNAL_015366cb_4_k_cu_1c97e335_163554cuda3std6ranges3__45__cpo4swapE:
	.zero		1
.L_7:


//--------------------- .nv.constant0._ZN7cutlass13device_kernelINS_4gemm6kernel13GemmUniversalIN4cute5tupleIJiiiiEEENS1_10collective13CollectiveMmaINS1_37MainloopSm90TmaGmmaWarpSpecializedFP8ILi7ENS5_IJNS4_1CILi1EEESB_SB_EEENS1_32KernelTmaWarpSpecializedPingpongEEENS5_IJNSA_ILi64EEENSA_ILi256EEENSA_ILi32EEEEEENS_12float_e4m3_tENS5_IJlSB_lEEESJ_SK_NS4_8TiledMMAINS4_8MMA_AtomIJNS4_4SM904GMMA31MMA_64x256x32_F32E4M3E4M3_SS_TNILNSO_7ScaleInE1ELSQ_1EEEEEENS4_6LayoutISC_NS5_IJNSA_ILi0EEESU_SU_EEEEENS5_IJNS4_10UnderscoreESX_SX_EEEEENS4_13SM90_TMA_LOADENS4_14ComposedLayoutINS4_7SwizzleILi1ELi4ELi3EEENS4_18smem_ptr_flag_bitsILi8EEENST_INS5_IJNSA_ILi8EEESH_EEENS5_IJSH_SB_EEEEEEEvNS4_8identityES10_S1A_vS1B_EENS_8epilogue10collective6detail29Sm90TmaWarpSpecializedAdapterINS1E_15DefaultEpilogueISJ_SK_SK_NS1D_6thread17LinearCombinationISJ_Li1EffLNS1I_9ScaleType4KindE0ELNS_15FloatRoundStyleE2ESJ_EENS1_15EpilogueDefaultEEEEEvvEEEEvNT_6ParamsE --------------------------
	.section	.nv.constant0._ZN7cutlass13device_kernelINS_4gemm6kernel13GemmUniversalIN4cute5tupleIJiiiiEEENS1_10collective13CollectiveMmaINS1_37MainloopSm90TmaGmmaWarpSpecializedFP8ILi7ENS5_IJNS4_1CILi1EEESB_SB_EEENS1_32KernelTmaWarpSpecializedPingpongEEENS5_IJNSA_ILi64EEENSA_ILi256EEENSA_ILi32EEEEEENS_12float_e4m3_tENS5_IJlSB_lEEESJ_SK_NS4_8TiledMMAINS4_8MMA_AtomIJNS4_4SM904GMMA31MMA_64x256x32_F32E4M3E4M3_SS_TNILNSO_7ScaleInE1ELSQ_1EEEEEENS4_6LayoutISC_NS5_IJNSA_ILi0EEESU_SU_EEEEENS5_IJNS4_10UnderscoreESX_SX_EEEEENS4_13SM90_TMA_LOADENS4_14ComposedLayoutINS4_7SwizzleILi1ELi4ELi3EEENS4_18smem_ptr_flag_bitsILi8EEENST_INS5_IJNSA_ILi8EEESH_EEENS5_IJSH_SB_EEEEEEEvNS4_8identityES10_S1A_vS1B_EENS_8epilogue10collective6detail29Sm90TmaWarpSpecializedAdapterINS1E_15DefaultEpilogueISJ_SK_SK_NS1D_6thread17LinearCombinationISJ_Li1EffLNS1I_9ScaleType4KindE0ELNS_15FloatRoundStyleE2ESJ_EENS1_15EpilogueDefaultEEEEEvvEEEEvNT_6ParamsE,"a",@progbits
	.sectionflags	@""
	.align	4
.nv.constant0._ZN7cutlass13device_kernelINS_4gemm6kernel13GemmUniversalIN4cute5tupleIJiiiiEEENS1_10collective13CollectiveMmaINS1_37MainloopSm90TmaGmmaWarpSpecializedFP8ILi7ENS5_IJNS4_1CILi1EEESB_SB_EEENS1_32KernelTmaWarpSpecializedPingpongEEENS5_IJNSA_ILi64EEENSA_ILi256EEENSA_ILi32EEEEEENS_12float_e4m3_tENS5_IJlSB_lEEESJ_SK_NS4_8TiledMMAINS4_8MMA_AtomIJNS4_4SM904GMMA31MMA_64x256x32_F32E4M3E4M3_SS_TNILNSO_7ScaleInE1ELSQ_1EEEEEENS4_6LayoutISC_NS5_IJNSA_ILi0EEESU_SU_EEEEENS5_IJNS4_10UnderscoreESX_SX_EEEEENS4_13SM90_TMA_LOADENS4_14ComposedLayoutINS4_7SwizzleILi1ELi4ELi3EEENS4_18smem_ptr_flag_bitsILi8EEENST_INS5_IJNSA_ILi8EEESH_EEENS5_IJSH_SB_EEEEEEEvNS4_8identityES10_S1A_vS1B_EENS_8epilogue10collective6detail29Sm90TmaWarpSpecializedAdapterINS1E_15DefaultEpilogueISJ_SK_SK_NS1D_6thread17LinearCombinationISJ_Li1EffLNS1I_9ScaleType4KindE0ELNS_15FloatRoundStyleE2ESJ_EENS1_15EpilogueDefaultEEEEEvvEEEEvNT_6ParamsE:
	.zero		1664


//--------------------- SYMBOLS --------------------------

	.type		.nv.reservedSmem.offset0,@object
	.size		.nv.reservedSmem.offset0,0x4
